# CuTe-DSL kernel — source=cudnn_frontend_dsl family=gemm_swiglu
# config = {"ab_dtype": "Float8E4M3FN", "c_dtype": "BFloat16", "mma_mn": [128, 128], "cluster_mn": [4, 2]}


// ===== COMPILED SASS (sm_100a) =====

	.target	sm_100a

	.elftype	@"ET_EXEC"


//--------------------- .note.nv.tkinfo           --------------------------
	.section	.note.nv.tkinfo,"",@"SHT_NOTE"
	.sectionflags	@"SHF_NOTE_NV_TKINFO"
	.tkinfo
        /*0018*/ 	.word	0x00000081
        /*0030*/ 	.string	""
        /*0030*/ 	.string	"ptxas"
        /*0030*/ 	.string	"Cuda compilation tools, release 12.9, V12.9.83"
        /*0030*/ 	.string	"Build system must define TOOLS_VERSION_EXTENDED"
        /*0030*/ 	.string	"-O 3 -arch sm_100a "



//--------------------- .note.nv.cuver            --------------------------
	.section	.note.nv.cuver,"",@"SHT_NOTE"
	.sectionflags	@"SHF_NOTE_NV_CUVER"
        /*0018*/ 	.short	0x0001
        /*001a*/ 	.short	0x0064
        /*001c*/ 	.short	0x0001
        /*001e*/ 	.short	0x0000
        /*0020*/ 	.short	0x0001
        /*0022*/ 	.short	0x0000


//--------------------- .nv.info                  --------------------------
	.section	.nv.info,"",@"SHT_CUDA_INFO"
	.align	4


	//----- nvinfo : EIATTR_REGCOUNT
	.align		4
        /*0000*/ 	.byte	0x04, 0x2f
        /*0002*/ 	.short	(.L_4 - .L_3)
	.align		4
.L_3:
        /*0004*/ 	.word	index@(kernel_cutlass_kernel_cudnngemm_swigludense_gemm_persistent_swigluPersistentDenseGemmKernel_object_at__TiledMMA_ThrLayoutVMNK11110000_PermutationMNK____MMAAtom_ThrID10_ShapeMNK12812832_TV_0)
        /*0008*/ 	.word	0x00000060


	//----- nvinfo : EIATTR_FRAME_SIZE
	.align		4
.L_4:
        /*000c*/ 	.byte	0x04, 0x11
        /*000e*/ 	.short	(.L_6 - .L_5)
	.align		4
.L_5:
        /*0010*/ 	.word	index@($__internal_2_$__cuda_sm10x_tcgen05_guardrail_trap_unallocated_columns_being_dealloced)
        /*0014*/ 	.word	0x00000000


	//----- nvinfo : EIATTR_FRAME_SIZE
	.align		4
.L_6:
        /*0018*/ 	.byte	0x04, 0x11
        /*001a*/ 	.short	(.L_8 - .L_7)
	.align		4
.L_7:
        /*001c*/ 	.word	index@($__internal_1_$__cuda_sm10x_tcgen05_guardrail_trap_phase_invalid_during_alloc)
        /*0020*/ 	.word	0x00000000


	//----- nvinfo : EIATTR_FRAME_SIZE
	.align		4
.L_8:
        /*0024*/ 	.byte	0x04, 0x11
        /*0026*/ 	.short	(.L_10 - .L_9)
	.align		4
.L_9:
        /*0028*/ 	.word	index@($__internal_0_$__cuda_sm10x_tcgen05_guardrail_trap_col_being_dealloced_not_returned_by_alloc)
        /*002c*/ 	.word	0x00000000


	//----- nvinfo : EIATTR_FRAME_SIZE
	.align		4
.L_10:
        /*0030*/ 	.byte	0x04, 0x11
        /*0032*/ 	.short	(.L_12 - .L_11)
	.align		4
.L_11:
        /*0034*/ 	.word	index@(kernel_cutlass_kernel_cudnngemm_swigludense_gemm_persistent_swigluPersistentDenseGemmKernel_object_at__TiledMMA_ThrLayoutVMNK11110000_PermutationMNK____MMAAtom_ThrID10_ShapeMNK12812832_TV_0)
        /*0038*/ 	.word	0x00000000


	//----- nvinfo : EIATTR_MIN_STACK_SIZE
	.align		4
.L_12:
        /*003c*/ 	.byte	0x04, 0x12
        /*003e*/ 	.short	(.L_14 - .L_13)
	.align		4
.L_13:
        /*0040*/ 	.word	index@(kernel_cutlass_kernel_cudnngemm_swigludense_gemm_persistent_swigluPersistentDenseGemmKernel_object_at__TiledMMA_ThrLayoutVMNK11110000_PermutationMNK____MMAAtom_ThrID10_ShapeMNK12812832_TV_0)
        /*0044*/ 	.word	0x00000000
.L_14:


//--------------------- .nv.info.kernel_cutlass_kernel_cudnngemm_swigludense_gemm_persistent_swigluPersistentDenseGemmKernel_object_at__TiledMMA_ThrLayoutVMNK11110000_PermutationMNK____MMAAtom_ThrID10_ShapeMNK12812832_TV_0 --------------------------
	.section	.nv.info.kernel_cutlass_kernel_cudnngemm_swigludense_gemm_persistent_swigluPersistentDenseGemmKernel_object_at__TiledMMA_ThrLayoutVMNK11110000_PermutationMNK____MMAAtom_ThrID10_ShapeMNK12812832_TV_0,"",@"SHT_CUDA_INFO"
	.sectionflags	@""
	.align	4


	//----- nvinfo : EIATTR_CUDA_API_VERSION
	.align		4
        /*0000*/ 	.byte	0x04, 0x37
        /*0002*/ 	.short	(.L_16 - .L_15)
.L_15:
        /*0004*/ 	.word	0x00000081


	//----- nvinfo : EIATTR_KPARAM_INFO
	.align		4
.L_16:
        /*0008*/ 	.byte	0x04, 0x17
        /*000a*/ 	.short	(.L_18 - .L_17)
.L_17:
        /*000c*/ 	.word	0x00000000
        /*0010*/ 	.short	0x0008
        /*0012*/ 	.short	0x0264
        /*0014*/ 	.byte	0x00, 0xf0, 0x11, 0x00


	//----- nvinfo : EIATTR_KPARAM_INFO
	.align		4
.L_18:
        /*0018*/ 	.byte	0x04, 0x17
        /*001a*/ 	.short	(.L_20 - .L_19)
.L_19:
        /*001c*/ 	.word	0x00000000
        /*0020*/ 	.short	0x0007
        /*0022*/ 	.short	0x0258
        /*0024*/ 	.byte	0x00, 0xf0, 0x31, 0x00


	//----- nvinfo : EIATTR_KPARAM_INFO
	.align		4
.L_20:
        /*0028*/ 	.byte	0x04, 0x17
        /*002a*/ 	.short	(.L_22 - .L_21)
.L_21:
        /*002c*/ 	.word	0x00000000
        /*0030*/ 	.short	0x0006
        /*0032*/ 	.short	0x024c
        /*0034*/ 	.byte	0x00, 0xf0, 0x31, 0x00


	//----- nvinfo : EIATTR_KPARAM_INFO
	.align		4
.L_22:
        /*0038*/ 	.byte	0x04, 0x17
        /*003a*/ 	.short	(.L_24 - .L_23)
.L_23:
        /*003c*/ 	.word	0x00000000
        /*0040*/ 	.short	0x0005
        /*0042*/ 	.short	0x0240
        /*0044*/ 	.byte	0x00, 0xf0, 0x31, 0x00


	//----- nvinfo : EIATTR_KPARAM_INFO
	.align		4
.L_24:
        /*0048*/ 	.byte	0x04, 0x17
        /*004a*/ 	.short	(.L_26 - .L_25)
.L_25:
        /*004c*/ 	.word	0x00000000
        /*0050*/ 	.short	0x0004
        /*0052*/ 	.short	0x01c0
        /*0054*/ 	.byte	0x00, 0xf0, 0x01, 0x02


	//----- nvinfo : EIATTR_KPARAM_INFO
	.align		4
.L_26:
        /*0058*/ 	.byte	0x04, 0x17
        /*005a*/ 	.short	(.L_28 - .L_27)
.L_27:
        /*005c*/ 	.word	0x00000000
        /*0060*/ 	.short	0x0003
        /*0062*/ 	.short	0x0140
        /*0064*/ 	.byte	0x00, 0xf0, 0x01, 0x02


	//----- nvinfo : EIATTR_KPARAM_INFO
	.align		4
.L_28:
        /*0068*/ 	.byte	0x04, 0x17
        /*006a*/ 	.short	(.L_30 - .L_29)
.L_29:
        /*006c*/ 	.word	0x00000000
        /*0070*/ 	.short	0x0002
        /*0072*/ 	.short	0x00c0
        /*0074*/ 	.byte	0x00, 0xf0, 0x01, 0x02


	//----- nvinfo : EIATTR_KPARAM_INFO
	.align		4
.L_30:
        /*0078*/ 	.byte	0x04, 0x17
        /*007a*/ 	.short	(.L_32 - .L_31)
.L_31:
        /*007c*/ 	.word	0x00000000
        /*0080*/ 	.short	0x0001
        /*0082*/ 	.short	0x0040
        /*0084*/ 	.byte	0x00, 0xf0, 0x01, 0x02


	//----- nvinfo : EIATTR_KPARAM_INFO
	.align		4
.L_32:
        /*0088*/ 	.byte	0x04, 0x17
        /*008a*/ 	.short	(.L_34 - .L_33)
.L_33:
        /*008c*/ 	.word	0x00000000
        /*0090*/ 	.short	0x0000
        /*0092*/ 	.short	0x0000
        /*0094*/ 	.byte	0x00, 0xf0, 0x0d, 0x00


	//----- nvinfo : EIATTR_AT_ENTRY_FRAGMENTS
	.align		4
.L_34:
        /*0098*/ 	.byte	0x04, 0x4f
        /*009a*/ 	.short	(.L_36 - .L_35)


	//   ....[0]....
.L_35:
        /*009c*/ 	.word	0x00000004


	//----- nvinfo : EIATTR_RESERVED_SMEM_USED
	.align		4
.L_36:
        /*00a0*/ 	.byte	0x01, 0x41
	.zero		2


	//----- nvinfo : EIATTR_SPARSE_MMA_MASK
	.align		4
        /*00a4*/ 	.byte	0x03, 0x50
        /*00a6*/ 	.short	0x0000


	//----- nvinfo : EIATTR_TCGEN05_1CTA_USED
	.align		4
        /*00a8*/ 	.byte	0x01, 0x51
	.zero		2


	//----- nvinfo : EIATTR_MAXREG_COUNT
	.align		4
        /*00ac*/ 	.byte	0x03, 0x1b
        /*00ae*/ 	.short	0x00ff


	//----- nvinfo : EIATTR_NUM_BARRIERS
	.align		4
        /*00b0*/ 	.byte	0x02, 0x4c
        /*00b2*/ 	.byte	0x03
	.zero		1


	//----- nvinfo : EIATTR_INT_WARP_WIDE_INSTR_OFFSETS
	.align		4
        /*00b4*/ 	.byte	0x04, 0x31
        /*00b6*/ 	.short	(.L_38 - .L_37)


	//   ....[0]....
.L_37:
        /*00b8*/ 	.word	0x00003fc0


	//   ....[1]....
        /*00bc*/ 	.word	0x00003ff0


	//----- nvinfo : EIATTR_COOP_GROUP_MASK_REGIDS
	.align		4
.L_38:
        /*00c0*/ 	.byte	0x04, 0x29
        /*00c2*/ 	.short	(.L_40 - .L_39)


	//   ....[0]....
.L_39:
        /*00c4*/ 	.word	0xffffffff


	//   ....[1]....
        /*00c8*/ 	.word	0xffffffff


	//   ....[2]....
        /*00cc*/ 	.word	0xffffffff


	//   ....[3]....
        /*00d0*/ 	.word	0xffffffff


	//   ....[4]....
        /*00d4*/ 	.word	0xffffffff


	//   ....[5]....
        /*00d8*/ 	.word	0xffffffff


	//   ....[6]....
        /*00dc*/ 	.word	0xffffffff


	//----- nvinfo : EIATTR_COOP_GROUP_INSTR_OFFSETS
	.align		4
.L_40:
        /*00e0*/ 	.byte	0x04, 0x28
        /*00e2*/ 	.short	(.L_42 - .L_41)


	//   ....[0]....
.L_41:
        /*00e4*/ 	.word	0x00000440


	//   ....[1]....
        /*00e8*/ 	.word	0x000005f0


	//   ....[2]....
        /*00ec*/ 	.word	0x00000690


	//   ....[3]....
        /*00f0*/ 	.word	0x00001a20


	//   ....[4]....
        /*00f4*/ 	.word	0x00001ce0


	//   ....[5]....
        /*00f8*/ 	.word	0x00003e40


	//   ....[6]....
        /*00fc*/ 	.word	0x000040a0


	//----- nvinfo : EIATTR_VRC_CTA_INIT_COUNT
	.align		4
.L_42:
        /*0100*/ 	.byte	0x02, 0x4a
        /*0102*/ 	.byte	0x80
	.zero		1


	//----- nvinfo : EIATTR_MBARRIER_INSTR_OFFSETS
	.align		4
        /*0104*/ 	.byte	0x04, 0x39
        /*0106*/ 	.short	(.L_44 - .L_43)


	//   ....[0]....
.L_43:
        /*0108*/ 	.word	0x00000350
        /*010c*/ 	.word	0x000000ff
        /*0110*/ 	.word	0x00000000
        /*0114*/ 	.short	0x0100
        /*0116*/ 	.byte	0x05
	.zero		1


	//   ....[1]....
        /*0118*/ 	.word	0x00000360
        /*011c*/ 	.word	0x000000ff
        /*0120*/ 	.word	0x00000008
        /*0124*/ 	.short	0x0100
        /*0126*/ 	.byte	0x05
	.zero		1


	//   ....[2]....
        /*0128*/ 	.word	0x00000370
        /*012c*/ 	.word	0x000000ff
        /*0130*/ 	.word	0x00000010
        /*0134*/ 	.short	0x0100
        /*0136*/ 	.byte	0x05
	.zero		1


	//   ....[3]....
        /*0138*/ 	.word	0x00000380
        /*013c*/ 	.word	0x000000ff
        /*0140*/ 	.word	0x00000018
        /*0144*/ 	.short	0x0100
        /*0146*/ 	.byte	0x05
	.zero		1


	//   ....[4]....
        /*0148*/ 	.word	0x00000390
        /*014c*/ 	.word	0x000000ff
        /*0150*/ 	.word	0x00000020
        /*0154*/ 	.short	0x0100
        /*0156*/ 	.byte	0x05
	.zero		1


	//   ....[5]....
        /*0158*/ 	.word	0x000003a0
        /*015c*/ 	.word	0x000000ff
        /*0160*/ 	.word	0x00000028
        /*0164*/ 	.short	0x0100
        /*0166*/ 	.byte	0x05
	.zero		1


	//   ....[6]....
        /*0168*/ 	.word	0x000003b0
        /*016c*/ 	.word	0x000000ff
        /*0170*/ 	.word	0x00000030
        /*0174*/ 	.short	0x0100
        /*0176*/ 	.byte	0x05
	.zero		1


	//   ....[7]....
        /*0178*/ 	.word	0x000003c0
        /*017c*/ 	.word	0x000000ff
        /*0180*/ 	.word	0x00000038
        /*0184*/ 	.short	0x0100
        /*0186*/ 	.byte	0x05
	.zero		1


	//   ....[8]....
        /*0188*/ 	.word	0x000003d0
        /*018c*/ 	.word	0x000000ff
        /*0190*/ 	.word	0x00000040
        /*0194*/ 	.short	0x0100
        /*0196*/ 	.byte	0x05
	.zero		1


	//   ....[9]....
        /*0198*/ 	.word	0x000003e0
        /*019c*/ 	.word	0x000000ff
        /*01a0*/ 	.word	0x00000048
        /*01a4*/ 	.short	0x0100
        /*01a6*/ 	.byte	0x05
	.zero		1


	//   ....[10]....
        /*01a8*/ 	.word	0x00000560
        /*01ac*/ 	.word	0x000000ff
        /*01b0*/ 	.word	0x00000050
        /*01b4*/ 	.short	0x0100
        /*01b6*/ 	.byte	0x06
	.zero		1


	//   ....[11]....
        /*01b8*/ 	.word	0x00000570
        /*01bc*/ 	.word	0x000000ff
        /*01c0*/ 	.word	0x00000058
        /*01c4*/ 	.short	0x0100
        /*01c6*/ 	.byte	0x06
	.zero		1


	//   ....[12]....
        /*01c8*/ 	.word	0x00000580
        /*01cc*/ 	.word	0x000000ff
        /*01d0*/ 	.word	0x00000060
        /*01d4*/ 	.short	0x0100
        /*01d6*/ 	.byte	0x06
	.zero		1


	//   ....[13]....
        /*01d8*/ 	.word	0x00000590
        /*01dc*/ 	.word	0x000000ff
        /*01e0*/ 	.word	0x00000068
        /*01e4*/ 	.short	0x0100
        /*01e6*/ 	.byte	0x06
	.zero		1


	//   ....[14]....
        /*01e8*/ 	.word	0x00000b00
        /*01ec*/ 	.word	0x000000ff
        /*01f0*/ 	.word	0x00000028
        /*01f4*/ 	.short	0x010a
        /*01f6*/ 	.byte	0x07
	.zero		1


	//   ....[15]....
        /*01f8*/ 	.word	0x00000c60
        /*01fc*/ 	.word	0x000000ff
        /*0200*/ 	.word	0x00000028
        /*0204*/ 	.short	0x010a
        /*0206*/ 	.byte	0x09
	.zero		1


	//   ....[16]....
        /*0208*/ 	.word	0x00000d80
        /*020c*/ 	.word	0x000000ff
        /*0210*/ 	.word	0x00000028
        /*0214*/ 	.short	0x010a
        /*0216*/ 	.byte	0x21
	.zero		1


	//   ....[17]....
        /*0218*/ 	.word	0x000010c0
        /*021c*/ 	.word	0x000000ff
        /*0220*/ 	.word	0x00000028
        /*0224*/ 	.short	0x010a
        /*0226*/ 	.byte	0x04
	.zero		1


	//   ....[18]....
        /*0228*/ 	.word	0x000014b0
        /*022c*/ 	.word	0x000000ff
        /*0230*/ 	.word	0x00000000
        /*0234*/ 	.short	0x010a
        /*0236*/ 	.byte	0x06
	.zero		1


	//   ....[19]....
        /*0238*/ 	.word	0x000014d0
        /*023c*/ 	.word	0x000000ff
        /*0240*/ 	.word	0x00000060
        /*0244*/ 	.short	0x010a
        /*0246*/ 	.byte	0x07
	.zero		1


	//   ....[20]....
        /*0248*/ 	.word	0x00001680
        /*024c*/ 	.word	0x000000ff
        /*0250*/ 	.word	0x00000000
        /*0254*/ 	.short	0x010a
        /*0256*/ 	.byte	0x05
	.zero		1


	//   ....[21]....
        /*0258*/ 	.word	0x000017f0
        /*025c*/ 	.word	0x000000ff
        /*0260*/ 	.word	0x00000000
        /*0264*/ 	.short	0x010a
        /*0266*/ 	.byte	0x0b
	.zero		1


	//   ....[22]....
        /*0268*/ 	.word	0x000019a0
        /*026c*/ 	.word	0x00000000
        /*0270*/ 	.word	0x00000060
        /*0274*/ 	.short	0x010a
        /*0276*/ 	.byte	0xff
	.zero		1


	//   ....[23]....
        /*0278*/ 	.word	0x000022b0
        /*027c*/ 	.word	0x000000ff
        /*0280*/ 	.word	0x00000050
        /*0284*/ 	.short	0x010a
        /*0286*/ 	.byte	0x17
	.zero		1


	//   ....[24]....
        /*0288*/ 	.word	0x00003bc0
        /*028c*/ 	.word	0x000000ff
        /*0290*/ 	.word	0x00000060
        /*0294*/ 	.short	0x0101
        /*0296*/ 	.byte	0x17
	.zero		1


	//   ....[25]....
        /*0298*/ 	.word	0x00004100
        /*029c*/ 	.word	0x00000000
        /*02a0*/ 	.word	0x00000028
        /*02a4*/ 	.short	0x010a
        /*02a6*/ 	.byte	0xff
	.zero		1


	//   ....[26]....
        /*02a8*/ 	.word	0x00004180
        /*02ac*/ 	.word	0x00000000
        /*02b0*/ 	.word	0x00000028
        /*02b4*/ 	.short	0x010a
        /*02b6*/ 	.byte	0xff
	.zero		1


	//   ....[27]....
        /*02b8*/ 	.word	0x00004200
        /*02bc*/ 	.word	0x00000000
        /*02c0*/ 	.word	0x00000060
        /*02c4*/ 	.short	0x010a
        /*02c6*/ 	.byte	0xff
	.zero		1


	//   ....[28]....
        /*02c8*/ 	.word	0x00004280
        /*02cc*/ 	.word	0x00000000
        /*02d0*/ 	.word	0x00000000
        /*02d4*/ 	.short	0x010a
        /*02d6*/ 	.byte	0xff
	.zero		1


	//   ....[29]....
        /*02d8*/ 	.word	0x000042e0
        /*02dc*/ 	.word	0x00000000
        /*02e0*/ 	.word	0x00000060
        /*02e4*/ 	.short	0x010a
        /*02e6*/ 	.byte	0xff
	.zero		1


	//   ....[30]....
        /*02e8*/ 	.word	0x00004350
        /*02ec*/ 	.word	0x00000004
        /*02f0*/ 	.word	0x00000050
        /*02f4*/ 	.short	0x010a
        /*02f6*/ 	.byte	0xff
	.zero		1


	//----- nvinfo : EIATTR_NUM_MBARRIERS
	.align		4
.L_44:
        /*02f8*/ 	.byte	0x03, 0x38
        /*02fa*/ 	.short	0x000e


	//----- nvinfo : EIATTR_EXIT_INSTR_OFFSETS
	.align		4
        /*02fc*/ 	.byte	0x04, 0x1c
        /*02fe*/ 	.short	(.L_46 - .L_45)


	//   ....[0]....
.L_45:
        /*0300*/ 	.word	0x000019e0


	//   ....[1]....
        /*0304*/ 	.word	0x000040c0


	//----- nvinfo : EIATTR_REQNTID
	.align		4
.L_46:
        /*0308*/ 	.byte	0x04, 0x10
        /*030a*/ 	.short	(.L_48 - .L_47)
.L_47:
        /*030c*/ 	.word	0x000000c0
        /*0310*/ 	.word	0x00000001
        /*0314*/ 	.word	0x00000001


	//----- nvinfo : EIATTR_CRS_STACK_SIZE
	.align		4
.L_48:
        /*0318*/ 	.byte	0x04, 0x1e
        /*031a*/ 	.short	(.L_50 - .L_49)
.L_49:
        /*031c*/ 	.word	0x00000000


	//----- nvinfo : EIATTR_CBANK_PARAM_SIZE
	.align		4
.L_50:
        /*0320*/ 	.byte	0x03, 0x19
        /*0322*/ 	.short	0x0268


	//----- nvinfo : EIATTR_PARAM_CBANK
	.align		4
        /*0324*/ 	.byte	0x04, 0x0a
        /*0326*/ 	.short	(.L_52 - .L_51)
	.align		4
.L_51:
        /*0328*/ 	.word	index@(.nv.constant0.kernel_cutlass_kernel_cudnngemm_swigludense_gemm_persistent_swigluPersistentDenseGemmKernel_object_at__TiledMMA_ThrLayoutVMNK11110000_PermutationMNK____MMAAtom_ThrID10_ShapeMNK12812832_TV_0)
        /*032c*/ 	.short	0x0380
        /*032e*/ 	.short	0x0268


	//----- nvinfo : EIATTR_SW_WAR
	.align		4
.L_52:
        /*0330*/ 	.byte	0x04, 0x36
        /*0332*/ 	.short	(.L_54 - .L_53)
.L_53:
        /*0334*/ 	.word	0x00000008
.L_54:


//--------------------- .nv.compat                --------------------------
	.section	.nv.compat,"",@"SHT_CUDA_COMPAT_INFO"
	.align	4
        /*0000*/ 	.byte	0x02, 0x02, 0x02, 0x00, 0x02, 0x05, 0x05, 0x00, 0x02, 0x03, 0x01, 0x00, 0x02, 0x06, 0x01, 0x00


//--------------------- .nv.callgraph             --------------------------
	.section	.nv.callgraph,"",@"SHT_CUDA_CALLGRAPH"
	.align	4
	.sectionentsize	8
	.align		4
        /*0000*/ 	.word	0x00000000
	.align		4
        /*0004*/ 	.word	0xffffffff
	.align		4
        /*0008*/ 	.word	0x00000000
	.align		4
        /*000c*/ 	.word	0xfffffffe
	.align		4
        /*0010*/ 	.word	0x00000000
	.align		4
        /*0014*/ 	.word	0xfffffffd
	.align		4
        /*0018*/ 	.word	0x00000000
	.align		4
        /*001c*/ 	.word	0xfffffffc


//--------------------- .text.kernel_cutlass_kernel_cudnngemm_swigludense_gemm_persistent_swigluPersistentDenseGemmKernel_object_at__TiledMMA_ThrLayoutVMNK11110000_PermutationMNK____MMAAtom_ThrID10_ShapeMNK12812832_TV_0 --------------------------
	.section	.text.kernel_cutlass_kernel_cudnngemm_swigludense_gemm_persistent_swigluPersistentDenseGemmKernel_object_at__TiledMMA_ThrLayoutVMNK11110000_PermutationMNK____MMAAtom_ThrID10_ShapeMNK12812832_TV_0,"ax",@progbits
	.align	128
        .global         kernel_cutlass_kernel_cudnngemm_swigludense_gemm_persistent_swigluPersistentDenseGemmKernel_object_at__TiledMMA_ThrLayoutVMNK11110000_PermutationMNK____MMAAtom_ThrID10_ShapeMNK12812832_TV_0
        .type           kernel_cutlass_kernel_cudnngemm_swigludense_gemm_persistent_swigluPersistentDenseGemmKernel_object_at__TiledMMA_ThrLayoutVMNK11110000_PermutationMNK____MMAAtom_ThrID10_ShapeMNK12812832_TV_0,@function
        .size           kernel_cutlass_kernel_cudnngemm_swigludense_gemm_persistent_swigluPersistentDenseGemmKernel_object_at__TiledMMA_ThrLayoutVMNK11110000_PermutationMNK____MMAAtom_ThrID10_ShapeMNK12812832_TV_0,(.L_x_57 - kernel_cutlass_kernel_cudnngemm_swigludense_gemm_persistent_swigluPersistentDenseGemmKernel_object_at__TiledMMA_ThrLayoutVMNK11110000_PermutationMNK____MMAAtom_ThrID10_ShapeMNK12812832_TV_0)
        .other          kernel_cutlass_kernel_cudnngemm_swigludense_gemm_persistent_swigluPersistentDenseGemmKernel_object_at__TiledMMA_ThrLayoutVMNK11110000_PermutationMNK____MMAAtom_ThrID10_ShapeMNK12812832_TV_0,@"STO_CUDA_ENTRY STV_DEFAULT"
kernel_cutlass_kernel_cudnngemm_swigludense_gemm_persistent_swigluPersistentDenseGemmKernel_object_at__TiledMMA_ThrLayoutVMNK11110000_PermutationMNK____MMAAtom_ThrID10_ShapeMNK12812832_TV_0:
.text.kernel_cutlass_kernel_cudnngemm_swigludense_gemm_persistent_swigluPersistentDenseGemmKernel_object_at__TiledMMA_ThrLayoutVMNK11110000_PermutationMNK____MMAAtom_ThrID10_ShapeMNK12812832_TV_0:
[----:B------:R-:W1:Y:S01]  /*0000*/  LDC R1, c[0x0][0x37c] ;  /* 0x0000df00ff017b82 */ /* 0x000e620000000800 */
[----:B------:R-:W2:Y:S07]  /*0010*/  S2R R2, SR_TID.X ;  /* 0x0000000000027919 */ /* 0x000eae0000002100 */
[----:B------:R-:W3:Y:S01]  /*0020*/  S2UR UR12, SR_CgaCtaId ;  /* 0x00000000000c79c3 */ /* 0x000ee20000008800 */
[----:B------:R-:W4:Y:S01]  /*0030*/  LDCU.U8 UR8, c[0x0][0x382] ;  /* 0x00007040ff0877ac */ /* 0x000f220008000000 */
[----:B------:R-:W5:Y:S01]  /*0040*/  LDCU.U8 UR5, c[0x0][0x381] ;  /* 0x00007020ff0577ac */ /* 0x000f620008000000 */
[----:B------:R-:W2:Y:S01]  /*0050*/  LDCU UR6, c[0x0][0x36c] ;  /* 0x00006d80ff0677ac */ /* 0x000ea20008000800 */
[----:B------:R-:W-:Y:S01]  /*0060*/  UMOV UR13, 0xf ;  /* 0x0000000f000d7882 */ /* 0x000fe20000000000 */
[----:B----4-:R-:W-:-:S02]  /*0070*/  ULOP3.LUT UR8, UR8, 0x1, URZ, 0xc0, !UPT ;  /* 0x0000000108087892 */ /* 0x010fc4000f8ec0ff */
[----:B-----5:R-:W-:Y:S02]  /*0080*/  ULOP3.LUT UR5, UR5, 0x1, URZ, 0xc0, !UPT ;  /* 0x0000000105057892 */ /* 0x020fe4000f8ec0ff */
[----:B---3--:R-:W-:Y:S02]  /*0090*/  USHF.R.S32.HI UR4, URZ, 0x1f, UR12 ;  /* 0x0000001fff047899 */ /* 0x008fe4000801140c */
[----:B--2---:R-:W-:Y:S02]  /*00a0*/  UISETP.EQ.U32.AND UP2, UPT, UR6, 0x1, UPT ;  /* 0x000000010600788c */ /* 0x004fe4000bf42070 */
[----:B------:R-:W-:Y:S01]  /*00b0*/  ULEA.HI UR4, UR4, UR12, URZ, 0x2 ;  /* 0x0000000c04047291 */ /* 0x000fe2000f8f10ff */
[----:B------:R-:W-:Y:S01]  /*00c0*/  SHF.R.U32.HI R0, RZ, 0x5, R2 ;  /* 0x00000005ff007819 */ /* 0x000fe20000011602 */
[----:B------:R-:W-:Y:S02]  /*00d0*/  UISETP.NE.U32.AND UP6, UPT, UR8, 0x1, UPT ;  /* 0x000000010800788c */ /* 0x000fe4000bfc5070 */
[----:B------:R-:W-:Y:S01]  /*00e0*/  USHF.R.S32.HI UR24, URZ, 0x2, UR4 ;  /* 0x00000002ff187899 */ /* 0x000fe20008011404 */
[----:B------:R-:W-:Y:S01]  /*00f0*/  R2UR UR21, R0 ;  /* 0x00000000001572ca */ /* 0x000fe200000e0000 */
[----:B------:R-:W-:-:S02]  /*0100*/  ULOP3.LUT UR25, UR4, 0xfffffffc, URZ, 0xc0, !UPT ;  /* 0xfffffffc04197892 */ /* 0x000fc4000f8ec0ff */
[----:B------:R-:W-:Y:S02]  /*0110*/  ULEA.HI UR7, UR4, UR24, URZ, 0x1 ;  /* 0x0000001804077291 */ /* 0x000fe4000f8f08ff */
[----:B------:R-:W-:Y:S02]  /*0120*/  UISETP.NE.U32.AND UP5, UPT, UR5, 0x1, UPT ;  /* 0x000000010500788c */ /* 0x000fe4000bfa5070 */
[----:B------:R-:W-:Y:S02]  /*0130*/  ULOP3.LUT UR7, UR7, 0xfffffffe, URZ, 0xc0, !UPT ;  /* 0xfffffffe07077892 */ /* 0x000fe4000f8ec0ff */
[----:B------:R-:W-:Y:S02]  /*0140*/  UIADD3 UR25, UPT, UPT, -UR25, UR12, URZ ;  /* 0x0000000c19197290 */ /* 0x000fe4000fffe1ff */
[----:B------:R-:W-:Y:S02]  /*0150*/  UIADD3 UR24, UPT, UPT, UR24, -UR7, URZ ;  /* 0x8000000718187290 */ /* 0x000fe4000fffe0ff */
[----:B------:R-:W-:-:S02]  /*0160*/  UISETP.NE.AND UP4, UPT, UR21, 0x5, UPT ;  /* 0x000000051500788c */ /* 0x000fc4000bf85270 */
[----:B------:R-:W-:Y:S02]  /*0170*/  USHF.L.U32 UR4, UR24, 0x2, URZ ;  /* 0x0000000218047899 */ /* 0x000fe400080006ff */
[----:B------:R-:W-:Y:S02]  /*0180*/  UISETP.NE.AND UP3, UPT, UR21, URZ, UPT ;  /* 0x000000ff1500728c */ /* 0x000fe4000bf65270 */
[----:B------:R-:W-:-:S03]  /*0190*/  USHF.L.U32 UR13, UR13, UR4, URZ ;  /* 0x000000040d0d7299 */ /* 0x000fc600080006ff */
[----:B-1----:R-:W-:Y:S09]  /*01a0*/  BRA.U UP4, `(.L_x_0) ;  /* 0x0000000104387547 */ /* 0x002ff2000b800000 */
[----:B------:R-:W1:Y:S02]  /*01b0*/  LDCU.64 UR4, c[0x0][0x348] ;  /* 0x00006900ff0477ac */ /* 0x000e640008000a00 */
[----:B-1----:R-:W-:Y:S02]  /*01c0*/  UIADD3 UR10, UP1, UPT, UR4, 0x40, URZ ;  /* 0x00000040040a7890 */ /* 0x002fe4000ff3e0ff */
[----:B------:R-:W-:Y:S02]  /*01d0*/  UIADD3 UR8, UP0, UPT, UR4, 0xc0, URZ ;  /* 0x000000c004087890 */ /* 0x000fe4000ff1e0ff */
[----:B------:R-:W-:Y:S02]  /*01e0*/  UIADD3.X UR11, UPT, UPT, URZ, UR5, URZ, UP1, !UPT ;  /* 0x00000005ff0b7290 */ /* 0x000fe40008ffe4ff */
[----:B------:R-:W-:Y:S02]  /*01f0*/  UIADD3 UR6, UP1, UPT, UR4, 0x140, URZ ;  /* 0x0000014004067890 */ /* 0x000fe4000ff3e0ff */
[----:B------:R-:W-:-:S02]  /*0200*/  UIADD3.X UR9, UPT, UPT, URZ, UR5, URZ, UP0, !UPT ;  /* 0x00000005ff097290 */ /* 0x000fc400087fe4ff */
[----:B------:R-:W-:Y:S02]  /*0210*/  UIADD3 UR4, UP0, UPT, UR4, 0x1c0, URZ ;  /* 0x000001c004047890 */ /* 0x000fe4000ff1e0ff */
[----:B------:R-:W-:Y:S01]  /*0220*/  UIADD3.X UR7, UPT, UPT, URZ, UR5, URZ, UP1, !UPT ;  /* 0x00000005ff077290 */ /* 0x000fe20008ffe4ff */
[----:B------:R1:W-:Y:S01]  /*0230*/  UTMACCTL.PF [UR10] ;  /* 0x000000000a0079b9 */ /* 0x0003e20008040000 */
[----:B------:R-:W-:-:S03]  /*0240*/  UIADD3.X UR5, UPT, UPT, URZ, UR5, URZ, UP0, !UPT ;  /* 0x00000005ff057290 */ /* 0x000fc600087fe4ff */
[----:B------:R1:W-:Y:S04]  /*0250*/  UTMACCTL.PF [UR8] ;  /* 0x00000000080079b9 */ /* 0x0003e80008040000 */
[----:B------:R1:W-:Y:S02]  /*0260*/  UTMACCTL.PF [UR6] ;  /* 0x00000000060079b9 */ /* 0x0003e40008040000 */
[----:B------:R1:W-:Y:S02]  /*0270*/  UTMACCTL.PF [UR4] ;  /* 0x00000000040079b9 */ /* 0x0003e40008040000 */
[----:B-1----:R-:W-:Y:S01]  /*0280*/  NOP ;  /* 0x0000000000007918 */ /* 0x002fe20000000000 */
.L_x_0:
[----:B------:R-:W-:Y:S05]  /*0290*/  BRA.U UP3, `(.L_x_1) ;  /* 0x0000000103587547 */ /* 0x000fea000b800000 */
[----:B------:R-:W-:Y:S01]  /*02a0*/  UMOV UR5, 0x400 ;  /* 0x0000040000057882 */ /* 0x000fe20000000000 */
[----:B------:R-:W-:Y:S01]  /*02b0*/  UMOV UR6, 0x1 ;  /* 0x0000000100067882 */ /* 0x000fe20000000000 */
[----:B------:R-:W-:Y:S02]  /*02c0*/  ULEA UR5, UR12, UR5, 0x18 ;  /* 0x000000050c057291 */ /* 0x000fe4000f8ec0ff */
[----:B------:R-:W-:-:S04]  /*02d0*/  UIADD3 UR6, UPT, UPT, -UR6, 0x100000, URZ ;  /* 0x0010000006067890 */ /* 0x000fc8000fffe1ff */
[----:B------:R-:W-:Y:S02]  /*02e0*/  USHF.L.U32 UR7, UR6, 0xb, URZ ;  /* 0x0000000b06077899 */ /* 0x000fe400080006ff */
[----:B------:R-:W-:Y:S01]  /*02f0*/  USHF.L.U32 UR6, UR6, 0x1, URZ ;  /* 0x0000000106067899 */ /* 0x000fe200080006ff */
[----:B------:R-:W-:Y:S02]  /*0300*/  UMOV UR4, 0x5 ;  /* 0x0000000500047882 */ /* 0x000fe40000000000 */
[----:B------:R-:W-:-:S04]  /*0310*/  UIADD3 UR8, UPT, UPT, -UR4, 0x100000, URZ ;  /* 0x0010000004087890 */ /* 0x000fc8000fffe1ff */
[----:B------:R-:W-:Y:S02]  /*0320*/  USHF.L.U32 UR9, UR8, 0xb, URZ ;  /* 0x0000000b08097899 */ /* 0x000fe400080006ff */
[----:B------:R-:W-:Y:S01]  /*0330*/  USHF.L.U32 UR8, UR8, 0x1, URZ ;  /* 0x0000000108087899 */ /* 0x000fe200080006ff */
[----:B------:R-:W1:Y:S02]  /*0340*/  FENCE.VIEW.ASYNC.S ;  /* 0x00000000000073c6 */ /* 0x000e640000000000 */
[----:B-1----:R1:W2:Y:S01]  /*0350*/  SYNCS.EXCH.64 URZ, [UR5], UR6 ;  /* 0x0000000605ff75b2 */ /* 0x0022a20008000100 */
[----:B------:R1:W3:Y:S01]  /*0360*/  SYNCS.EXCH.64 URZ, [UR5+0x8], UR6 ;  /* 0x0000080605ff75b2 */ /* 0x0002e20008000100 */
[----:B------:R1:W4:Y:S01]  /*0370*/  SYNCS.EXCH.64 URZ, [UR5+0x10], UR6 ;  /* 0x0000100605ff75b2 */ /* 0x0003220008000100 */
[----:B------:R1:W5:Y:S01]  /*0380*/  SYNCS.EXCH.64 URZ, [UR5+0x18], UR6 ;  /* 0x0000180605ff75b2 */ /* 0x0003620008000100 */
[----:B------:R1:W1:Y:S05]  /*0390*/  SYNCS.EXCH.64 URZ, [UR5+0x20], UR6 ;  /* 0x0000200605ff75b2 */ /* 0x00026a0008000100 */
[----:B------:R1:W1:Y:S01]  /*03a0*/  SYNCS.EXCH.64 URZ, [UR5+0x28], UR8 ;  /* 0x0000280805ff75b2 */ /* 0x0002620008000100 */
[----:B------:R1:W1:Y:S01]  /*03b0*/  SYNCS.EXCH.64 URZ, [UR5+0x30], UR8 ;  /* 0x0000300805ff75b2 */ /* 0x0002620008000100 */
[----:B------:R1:W1:Y:S01]  /*03c0*/  SYNCS.EXCH.64 URZ, [UR5+0x38], UR8 ;  /* 0x0000380805ff75b2 */ /* 0x0002620008000100 */
[----:B------:R1:W1:Y:S01]  /*03d0*/  SYNCS.EXCH.64 URZ, [UR5+0x40], UR8 ;  /* 0x0000400805ff75b2 */ /* 0x0002620008000100 */
[----:B------:R1:W1:Y:S01]  /*03e0*/  SYNCS.EXCH.64 URZ, [UR5+0x48], UR8 ;  /* 0x0000480805ff75b2 */ /* 0x0002620008000100 */
[----:B------:R-:W-:Y:S01]  /*03f0*/  NOP ;  /* 0x0000000000007918 */ /* 0x000fe20000000000 */
.L_x_1:
[----:B------:R-:W-:Y:S01]  /*0400*/  NOP ;  /* 0x0000000000007918 */ /* 0x000fe20000000000 */
[----:B------:R-:W-:Y:S05]  /*0410*/  BRA.U !UP2, `(.L_x_2) ;  /* 0x000000010a087547 */ /* 0x000fea000b800000 */
[----:B-12345:R-:W-:Y:S01]  /*0420*/  UCGABAR_ARV ;  /* 0x00000000000079c7 */ /* 0x03efe20008000000 */
[----:B------:R-:W-:Y:S05]  /*0430*/  BRA `(.L_x_3) ;  /* 0x0000000000047947 */ /* 0x000fea0003800000 */
.L_x_2:
[----:B-12345:R-:W-:Y:S01]  /*0440*/  NOP ;  /* 0x0000000000007918 */ /* 0x03efe20000000000 */
.L_x_3:
[----:B------:R-:W-:Y:S05]  /*0450*/  BRA.U !UP2, `(.L_x_4) ;  /* 0x000000010a0c7547 */ /* 0x000fea000b800000 */
[----:B------:R-:W-:Y:S01]  /*0460*/  UCGABAR_WAIT ;  /* 0x0000000000007dc7 */ /* 0x000fe20008000000 */
[----:B------:R-:W-:Y:S01]  /*0470*/  CCTL.IVALL ;  /* 0x00000000ff00798f */ /* 0x000fe20002000000 */
[----:B------:R-:W-:Y:S05]  /*0480*/  BRA `(.L_x_5) ;  /* 0x0000000000047947 */ /* 0x000fea0003800000 */
.L_x_4:
[----:B------:R-:W-:Y:S06]  /*0490*/  BAR.SYNC.DEFER_BLOCKING 0x0 ;  /* 0x0000000000007b1d */ /* 0x000fec0000010000 */
.L_x_5:
[----:B------:R-:W-:Y:S05]  /*04a0*/  BRA.U UP3, `(.L_x_6) ;  /* 0x0000000103407547 */ /* 0x000fea000b800000 */
[----:B------:R-:W-:Y:S01]  /*04b0*/  UMOV UR6, 0x400 ;  /* 0x0000040000067882 */ /* 0x000fe20000000000 */
[----:B------:R-:W-:Y:S01]  /*04c0*/  UMOV UR5, 0x1 ;  /* 0x0000000100057882 */ /* 0x000fe20000000000 */
[----:B------:R-:W-:Y:S01]  /*04d0*/  UMOV UR4, 0x4 ;  /* 0x0000000400047882 */ /* 0x000fe20000000000 */
[----:B------:R-:W-:Y:S02]  /*04e0*/  ULEA UR6, UR12, UR6, 0x18 ;  /* 0x000000060c067291 */ /* 0x000fe4000f8ec0ff */
[----:B------:R-:W-:-:S04]  /*04f0*/  UIADD3 UR8, UPT, UPT, -UR5, 0x100000, URZ ;  /* 0x0010000005087890 */ /* 0x000fc8000fffe1ff */
[----:B------:R-:W-:Y:S02]  /*0500*/  USHF.L.U32 UR9, UR8, 0xb, URZ ;  /* 0x0000000b08097899 */ /* 0x000fe400080006ff */
[----:B------:R-:W-:Y:S02]  /*0510*/  USHF.L.U32 UR8, UR8, 0x1, URZ ;  /* 0x0000000108087899 */ /* 0x000fe400080006ff */
[----:B------:R-:W-:-:S04]  /*0520*/  UIADD3 UR4, UPT, UPT, -UR4, 0x100000, URZ ;  /* 0x0010000004047890 */ /* 0x000fc8000fffe1ff */
[----:B------:R-:W-:Y:S02]  /*0530*/  USHF.L.U32 UR5, UR4, 0xb, URZ ;  /* 0x0000000b04057899 */ /* 0x000fe400080006ff */
[----:B------:R-:W-:Y:S01]  /*0540*/  USHF.L.U32 UR4, UR4, 0x1, URZ ;  /* 0x0000000104047899 */ /* 0x000fe200080006ff */
[----:B------:R-:W1:Y:S03]  /*0550*/  FENCE.VIEW.ASYNC.S ;  /* 0x00000000000073c6 */ /* 0x000e660000000000 */
[----:B-1----:R1:W2:Y:S01]  /*0560*/  SYNCS.EXCH.64 URZ, [UR6+0x50], UR8 ;  /* 0x0000500806ff75b2 */ /* 0x0022a20008000100 */
[----:B------:R1:W3:Y:S07]  /*0570*/  SYNCS.EXCH.64 URZ, [UR6+0x58], UR8 ;  /* 0x0000580806ff75b2 */ /* 0x0002ee0008000100 */
[----:B------:R1:W4:Y:S01]  /*0580*/  SYNCS.EXCH.64 URZ, [UR6+0x60], UR4 ;  /* 0x0000600406ff75b2 */ /* 0x0003220008000100 */
[----:B------:R1:W5:Y:S01]  /*0590*/  SYNCS.EXCH.64 URZ, [UR6+0x68], UR4 ;  /* 0x0000680406ff75b2 */ /* 0x0003620008000100 */
[----:B------:R-:W-:Y:S01]  /*05a0*/  NOP ;  /* 0x0000000000007918 */ /* 0x000fe20000000000 */
.L_x_6:
[----:B------:R-:W-:Y:S01]  /*05b0*/  NOP ;  /* 0x0000000000007918 */ /* 0x000fe20000000000 */
[----:B------:R-:W-:Y:S05]  /*05c0*/  BRA.U !UP2, `(.L_x_7) ;  /* 0x000000010a087547 */ /* 0x000fea000b800000 */
[----:B--2345:R-:W-:Y:S01]  /*05d0*/  UCGABAR_ARV ;  /* 0x00000000000079c7 */ /* 0x03cfe20008000000 */
[----:B------:R-:W-:Y:S05]  /*05e0*/  BRA `(.L_x_8) ;  /* 0x0000000000047947 */ /* 0x000fea0003800000 */
.L_x_7:
[----:B--2345:R-:W-:Y:S01]  /*05f0*/  NOP ;  /* 0x0000000000007918 */ /* 0x03cfe20000000000 */
.L_x_8:
[----:B------:R-:W-:Y:S05]  /*0600*/  BRA.U !UP2, `(.L_x_9) ;  /* 0x000000010a0c7547 */ /* 0x000fea000b800000 */
[----:B------:R-:W-:Y:S01]  /*0610*/  UCGABAR_WAIT ;  /* 0x0000000000007dc7 */ /* 0x000fe20008000000 */
[----:B------:R-:W-:Y:S01]  /*0620*/  CCTL.IVALL ;  /* 0x00000000ff00798f */ /* 0x000fe20002000000 */
[----:B------:R-:W-:Y:S05]  /*0630*/  BRA `(.L_x_10) ;  /* 0x0000000000047947 */ /* 0x000fea0003800000 */
.L_x_9:
[----:B------:R-:W-:Y:S06]  /*0640*/  BAR.SYNC.DEFER_BLOCKING 0x0 ;  /* 0x0000000000007b1d */ /* 0x000fec0000010000 */
.L_x_10:
[----:B------:R-:W-:Y:S01]  /*0650*/  NOP ;  /* 0x0000000000007918 */ /* 0x000fe20000000000 */
[----:B------:R-:W-:Y:S05]  /*0660*/  BRA.U !UP2, `(.L_x_11) ;  /* 0x000000010a087547 */ /* 0x000fea000b800000 */
[----:B------:R-:W-:Y:S01]  /*0670*/  UCGABAR_ARV ;  /* 0x00000000000079c7 */ /* 0x000fe20008000000 */
[----:B------:R-:W-:Y:S05]  /*0680*/  BRA `(.L_x_12) ;  /* 0x0000000000047947 */ /* 0x000fea0003800000 */
.L_x_11:
[----:B------:R-:W-:Y:S01]  /*0690*/  NOP ;  /* 0x0000000000007918 */ /* 0x000fe20000000000 */
.L_x_12:
[----:B------:R-:W-:Y:S05]  /*06a0*/  BRA.U !UP2, `(.L_x_13) ;  /* 0x000000010a0c7547 */ /* 0x000fea000b800000 */
[----:B------:R-:W-:Y:S01]  /*06b0*/  UCGABAR_WAIT ;  /* 0x0000000000007dc7 */ /* 0x000fe20008000000 */
[----:B------:R-:W-:Y:S01]  /*06c0*/  CCTL.IVALL ;  /* 0x00000000ff00798f */ /* 0x000fe20002000000 */
[----:B------:R-:W-:Y:S05]  /*06d0*/  BRA `(.L_x_14) ;  /* 0x0000000000047947 */ /* 0x000fea0003800000 */
.L_x_13:
[----:B------:R-:W-:Y:S06]  /*06e0*/  BAR.SYNC.DEFER_BLOCKING 0x0 ;  /* 0x0000000000007b1d */ /* 0x000fec0000010000 */
.L_x_14:
[----:B------:R-:W-:Y:S01]  /*06f0*/  UMOV UR23, 0x11 ;  /* 0x0000001100177882 */ /* 0x000fe20000000000 */
[----:B------:R-:W2:Y:S01]  /*0700*/  LDCU.U8 UR20, c[0x0][0x5c8] ;  /* 0x0000b900ff1477ac */ /* 0x000ea20008000000 */
[----:B------:R-:W3:Y:S01]  /*0710*/  LDCU.U8 UR19, c[0x0][0x5c9] ;  /* 0x0000b920ff1377ac */ /* 0x000ee20008000000 */
[----:B------:R-:W4:Y:S01]  /*0720*/  LDCU.U8 UR18, c[0x0][0x5d4] ;  /* 0x0000ba80ff1277ac */ /* 0x000f220008000000 */
[----:B------:R-:W5:Y:S01]  /*0730*/  LDCU.U8 UR17, c[0x0][0x5d5] ;  /* 0x0000baa0ff1177ac */ /* 0x000f620008000000 */
[----:B------:R-:W1:Y:S01]  /*0740*/  LDCU.U8 UR16, c[0x0][0x5e0] ;  /* 0x0000bc00ff1077ac */ /* 0x000e620008000000 */
[----:B------:R-:W1:Y:S01]  /*0750*/  LDCU.U8 UR15, c[0x0][0x5e1] ;  /* 0x0000bc20ff0f77ac */ /* 0x000e620008000000 */
[----:B------:R-:W-:Y:S01]  /*0760*/  USHF.L.U32 UR23, UR23, UR25, URZ ;  /* 0x0000001917177299 */ /* 0x000fe200080006ff */
[----:B------:R-:W-:Y:S05]  /*0770*/  BRA.U UP4, `(.L_x_15) ;  /* 0x0000000904647547 */ /* 0x000fea000b800000 */
[----:B------:R-:W5:Y:S01]  /*0780*/  S2UR UR29, SR_CTAID.Z ;  /* 0x00000000001d79c3 */ /* 0x000f620000002700 */
[----:B------:R-:W-:Y:S01]  /*0790*/  UMOV UR22, 0x1 ;  /* 0x0000000100167882 */ /* 0x000fe20000000000 */
[----:B------:R-:W-:Y:S01]  /*07a0*/  UMOV UR14, URZ ;  /* 0x000000ff000e7c82 */ /* 0x000fe20008000000 */
[----:B-----5:R-:W-:-:S09]  /*07b0*/  UISETP.GT.U32.AND UP0, UPT, UR29, 0x7f, UPT ;  /* 0x0000007f1d00788c */ /* 0x020fd2000bf04070 */
[----:B------:R-:W-:Y:S05]  /*07c0*/  BRA.U UP0, `(.L_x_16) ;  /* 0x0000000500e47547 */ /* 0x000fea000b800000 */
[----:B-1----:R-:W1:Y:S01]  /*07d0*/  LDCU.64 UR4, c[0x0][0x5c0] ;  /* 0x0000b800ff0477ac */ /* 0x002e620008000a00 */
[----:B------:R-:W5:Y:S01]  /*07e0*/  S2UR UR14, SR_CTAID.Y ;  /* 0x00000000000e79c3 */ /* 0x000f620000002600 */
[----:B------:R-:W4:Y:S01]  /*07f0*/  LDCU UR8, c[0x0][0x5d0] ;  /* 0x0000ba00ff0877ac */ /* 0x000f220008000800 */
[----:B------:R-:W3:Y:S06]  /*0800*/  LDCU UR10, c[0x0][0x374] ;  /* 0x00006e80ff0a77ac */ /* 0x000eec0008000800 */
[----:B------:R-:W2:Y:S01]  /*0810*/  S2UR UR11, SR_CTAID.X ;  /* 0x00000000000b79c3 */ /* 0x000ea20000002500 */
[----:B------:R-:W-:Y:S01]  /*0820*/  UMOV UR22, 0x400 ;  /* 0x0000040000167882 */ /* 0x000fe20000000000 */
[----:B------:R-:W2:Y:S06]  /*0830*/  LDCU.64 UR30, c[0x0][0x348] ;  /* 0x00006900ff1e77ac */ /* 0x000eac0008000a00 */
[----:B------:R-:W3:Y:S01]  /*0840*/  S2UR UR12, SR_CgaCtaId ;  /* 0x00000000000c79c3 */ /* 0x000ee20000008800 */
[----:B-1----:R-:W-:-:S04]  /*0850*/  UIMAD.WIDE.U32 UR6, UR29, UR5, URZ ;  /* 0x000000051d0672a5 */ /* 0x002fc8000f8e00ff */
[----:B------:R-:W-:Y:S02]  /*0860*/  UIADD3 UR5, UPT, UPT, UR29, -UR7, URZ ;  /* 0x800000071d057290 */ /* 0x000fe4000fffe0ff */
[----:B-----5:R-:W-:Y:S02]  /*0870*/  USHF.L.U32 UR14, UR14, 0x7, URZ ;  /* 0x000000070e0e7899 */ /* 0x020fe400080006ff */
[----:B--2---:R-:W-:-:S04]  /*0880*/  USHF.R.U32.HI UR5, URZ, UR20, UR5 ;  /* 0x00000014ff057299 */ /* 0x004fc80008011605 */
[----:B------:R-:W-:Y:S02]  /*0890*/  UIADD3 UR5, UPT, UPT, UR7, UR5, URZ ;  /* 0x0000000507057290 */ /* 0x000fe4000fffe0ff */
[----:B------:R-:W-:Y:S02]  /*08a0*/  USHF.L.U32 UR11, UR11, 0x7, URZ ;  /* 0x000000070b0b7899 */ /* 0x000fe400080006ff */
[----:B---3--:R-:W-:Y:S02]  /*08b0*/  USHF.R.U32.HI UR6, URZ, UR19, UR5 ;  /* 0x00000013ff067299 */ /* 0x008fe40008011605 */
[----:B------:R-:W-:Y:S02]  /*08c0*/  ULOP3.LUT UR28, UR11, 0x180, URZ, 0xc0, !UPT ;  /* 0x000001800b1c7892 */ /* 0x000fe4000f8ec0ff */
[----:B------:R-:W-:Y:S02]  /*08d0*/  UIADD3 UR6, UPT, UPT, -UR6, URZ, URZ ;  /* 0x000000ff06067290 */ /* 0x000fe4000fffe1ff */
[----:B------:R-:W-:-:S02]  /*08e0*/  ULEA UR12, UR12, UR22, 0x18 ;  /* 0x000000160c0c7291 */ /* 0x000fc4000f8ec0ff */
[----:B------:R-:W-:Y:S01]  /*08f0*/  UIMAD UR6, UR6, UR4, UR29 ;  /* 0x00000004060672a4 */ /* 0x000fe2000f8e021d */
[----:B------:R-:W1:Y:S03]  /*0900*/  LDCU.64 UR4, c[0x0][0x5d8] ;  /* 0x0000bb00ff0477ac */ /* 0x000e660008000a00 */
[----:B----4-:R-:W-:Y:S01]  /*0910*/  UIMAD.WIDE.U32 UR8, UR6, UR8, URZ ;  /* 0x00000008060872a5 */ /* 0x010fe2000f8e00ff */
[----:B------:R-:W-:-:S03]  /*0920*/  UMOV UR22, 0x1 ;  /* 0x0000000100167882 */ /* 0x000fc60000000000 */
[----:B------:R-:W-:-:S04]  /*0930*/  UIADD3 UR7, UPT, UPT, UR6, -UR9, URZ ;  /* 0x8000000906077290 */ /* 0x000fc8000fffe0ff */
[----:B------:R-:W-:-:S04]  /*0940*/  USHF.R.U32.HI UR7, URZ, UR18, UR7 ;  /* 0x00000012ff077299 */ /* 0x000fc80008011607 */
[----:B------:R-:W-:Y:S01]  /*0950*/  UIADD3 UR7, UPT, UPT, UR9, UR7, URZ ;  /* 0x0000000709077290 */ /* 0x000fe2000fffe0ff */
[----:B------:R-:W2:Y:S03]  /*0960*/  LDCU UR9, c[0x0][0x370] ;  /* 0x00006e00ff0977ac */ /* 0x000ea60008000800 */
[----:B------:R-:W-:Y:S01]  /*0970*/  USHF.R.U32.HI UR7, URZ, UR17, UR7 ;  /* 0x00000011ff077299 */ /* 0x000fe20008011607 */
[----:B------:R-:W3:Y:S03]  /*0980*/  LDCU UR8, c[0x0][0x378] ;  /* 0x00006f00ff0877ac */ /* 0x000ee60008000800 */
[----:B-1----:R-:W-:-:S04]  /*0990*/  UIMAD.WIDE.U32 UR26, UR7, UR5, URZ ;  /* 0x00000005071a72a5 */ /* 0x002fc8000f8e00ff */
[----:B------:R-:W-:-:S04]  /*09a0*/  UIADD3 UR5, UPT, UPT, UR7, -UR27, URZ ;  /* 0x8000001b07057290 */ /* 0x000fc8000fffe0ff */
[----:B------:R-:W-:Y:S02]  /*09b0*/  USHF.R.U32.HI UR5, URZ, UR16, UR5 ;  /* 0x00000010ff057299 */ /* 0x000fe40008011605 */
[----:B--2---:R-:W-:Y:S02]  /*09c0*/  UIMAD UR9, UR10, UR9, URZ ;  /* 0x000000090a0972a4 */ /* 0x004fe4000f8e02ff */
[----:B------:R-:W-:Y:S02]  /*09d0*/  UIADD3 UR5, UPT, UPT, UR27, UR5, URZ ;  /* 0x000000051b057290 */ /* 0x000fe4000fffe0ff */
[----:B---3--:R-:W-:Y:S02]  /*09e0*/  UIMAD UR8, UR9, UR8, URZ ;  /* 0x00000008090872a4 */ /* 0x008fe4000f8e02ff */
[----:B------:R-:W-:Y:S02]  /*09f0*/  USHF.R.U32.HI UR5, URZ, UR15, UR5 ;  /* 0x0000000fff057299 */ /* 0x000fe40008011605 */
[----:B------:R-:W-:-:S02]  /*0a00*/  USHF.R.S32.HI UR26, URZ, 0x1f, UR8 ;  /* 0x0000001fff1a7899 */ /* 0x000fc40008011408 */
[----:B------:R-:W-:Y:S02]  /*0a10*/  UIADD3 UR5, UPT, UPT, -UR5, URZ, URZ ;  /* 0x000000ff05057290 */ /* 0x000fe4000fffe1ff */
[----:B------:R-:W-:Y:S02]  /*0a20*/  ULOP3.LUT UR27, UR14, 0x80, URZ, 0xc0, !UPT ;  /* 0x000000800e1b7892 */ /* 0x000fe4000f8ec0ff */
[----:B------:R-:W-:Y:S02]  /*0a30*/  UIMAD UR4, UR5, UR4, UR7 ;  /* 0x00000004050472a4 */ /* 0x000fe4000f8e0207 */
[----:B------:R-:W-:Y:S02]  /*0a40*/  UIADD3 UR7, UPT, UPT, -UR7, URZ, URZ ;  /* 0x000000ff07077290 */ /* 0x000fe4000fffe1ff */
[----:B------:R-:W-:Y:S01]  /*0a50*/  ULEA.HI UR26, UR26, UR8, URZ, 0x3 ;  /* 0x000000081a1a7291 */ /* 0x000fe2000f8f18ff */
[----:B------:R-:W-:Y:S02]  /*0a60*/  UMOV UR14, URZ ;  /* 0x000000ff000e7c82 */ /* 0x000fe40008000000 */
[----:B------:R-:W1:Y:S02]  /*0a70*/  LDCU UR5, c[0x0][0x5cc] ;  /* 0x0000b980ff0577ac */ /* 0x000e640008000800 */
[----:B-1----:R-:W-:-:S12]  /*0a80*/  UIMAD UR5, UR7, UR5, UR6 ;  /* 0x00000005070572a4 */ /* 0x002fd8000f8e0206 */
.L_x_20:
[----:B------:R-:W-:Y:S01]  /*0a90*/  USHF.L.U32 UR6, UR22, 0x1f, URZ ;  /* 0x0000001f16067899 */ /* 0x000fe200080006ff */
[----:B------:R-:W-:Y:S01]  /*0aa0*/  HFMA2 R3, -RZ, RZ, 0, -0.0 ;  /* 0x00008000ff037431 */ /* 0x000fe200000001ff */
[----:B------:R-:W-:Y:S02]  /*0ab0*/  ULEA UR7, UR14, UR12, 0x3 ;  /* 0x0000000c0e077291 */ /* 0x000fe4000f8e18ff */
[----:B------:R-:W-:Y:S02]  /*0ac0*/  ULEA UR11, UR5, UR28, 0x9 ;  /* 0x0000001c050b7291 */ /* 0x000fe4000f8e48ff */
[----:B------:R-:W-:Y:S01]  /*0ad0*/  MOV R0, UR6 ;  /* 0x0000000600007c02 */ /* 0x000fe20008000f00 */
[----:B------:R-:W-:Y:S02]  /*0ae0*/  UIADD3 UR40, UP1, UPT, UR30, 0x40, URZ ;  /* 0x000000401e287890 */ /* 0x000fe4000ff3e0ff */
[----:B------:R-:W-:Y:S02]  /*0af0*/  UIADD3 UR38, UP0, UPT, UR30, 0xc0, URZ ;  /* 0x000000c01e267890 */ /* 0x000fe4000ff1e0ff */
[----:B----4-:R1:W2:Y:S01]  /*0b00*/  SYNCS.PHASECHK.TRANS64.TRYWAIT P2, [UR7+0x28], R0 ;  /* 0x00002800ff0075a7 */ /* 0x0102a20008041107 */
[----:B------:R-:W-:-:S02]  /*0b10*/  ULEA UR7, UR4, UR27, 0x8 ;  /* 0x0000001b04077291 */ /* 0x000fc4000f8e40ff */
[----:B------:R-:W-:Y:S02]  /*0b20*/  UIADD3.X UR41, UPT, UPT, URZ, UR31, URZ, UP1, !UPT ;  /* 0x0000001fff297290 */ /* 0x000fe40008ffe4ff */
[----:B------:R-:W-:Y:S02]  /*0b30*/  UIADD3.X UR39, UPT, UPT, URZ, UR31, URZ, UP0, !UPT ;  /* 0x0000001fff277290 */ /* 0x000fe400087fe4ff */
[----:B------:R-:W-:Y:S02]  /*0b40*/  ULEA UR11, UR24, UR11, 0x6 ;  /* 0x0000000b180b7291 */ /* 0x000fe4000f8e30ff */
[----:B------:R-:W-:Y:S01]  /*0b50*/  ULEA UR7, UR25, UR7, 0x5 ;  /* 0x0000000719077291 */ /* 0x000fe2000f8e28ff */
[----:B------:R-:W-:Y:S01]  /*0b60*/  UMOV UR36, URZ ;  /* 0x000000ff00247c82 */ /* 0x000fe20008000000 */
[----:B------:R-:W-:Y:S02]  /*0b70*/  UPRMT UR35, URZ, 0x5410, UR23 ;  /* 0x00005410ff237896 */ /* 0x000fe40008000017 */
[----:B------:R-:W-:-:S12]  /*0b80*/  UPRMT UR34, URZ, 0x5410, UR13 ;  /* 0x00005410ff227896 */ /* 0x000fd8000800000d */
.L_x_19:
[----:B---3--:R-:W-:Y:S02]  /*0b90*/  UIADD3 UR5, UPT, UPT, UR14, 0x1, URZ ;  /* 0x000000010e057890 */ /* 0x008fe4000fffe0ff */
[----:B------:R-:W-:Y:S02]  /*0ba0*/  USHF.L.U32 UR4, UR14, 0xe, URZ ;  /* 0x0000000e0e047899 */ /* 0x000fe400080006ff */
[----:B------:R-:W-:Y:S02]  /*0bb0*/  UISETP.NE.AND UP0, UPT, UR5, 0x5, UPT ;  /* 0x000000050500788c */ /* 0x000fe4000bf05270 */
[----:B------:R-:W-:Y:S02]  /*0bc0*/  ULEA UR9, UR14, UR12, 0x3 ;  /* 0x0000000c0e097291 */ /* 0x000fe4000f8e18ff */
[----:B------:R-:W-:Y:S02]  /*0bd0*/  ULEA UR8, UR24, UR4, 0xd ;  /* 0x0000000418087291 */ /* 0x000fe4000f8e68ff */
[----:B------:R-:W-:-:S02]  /*0be0*/  USEL UR14, UR5, URZ, UP0 ;  /* 0x000000ff050e7287 */ /* 0x000fc40008000000 */
[----:B------:R-:W-:Y:S02]  /*0bf0*/  USEL UR6, URZ, 0x1, UP0 ;  /* 0x00000001ff067887 */ /* 0x000fe40008000000 */
[----:B------:R-:W-:Y:S02]  /*0c00*/  USHF.L.U32 UR10, UR36, 0x7, URZ ;  /* 0x00000007240a7899 */ /* 0x000fe400080006ff */
[----:B------:R-:W-:Y:S02]  /*0c10*/  ULEA UR4, UR25, UR4, 0xc ;  /* 0x0000000419047291 */ /* 0x000fe4000f8e60ff */
[----:B------:R-:W-:Y:S01]  /*0c20*/  UISETP.GT.U32.AND UP0, UPT, UR36, 0x1e, UPT ;  /* 0x0000001e2400788c */ /* 0x000fe2000bf04070 */
[----:B--2-4-:R-:W-:Y:S10]  /*0c30*/  @P2 BRA `(.L_x_17) ;  /* 0x0000000000102947 */ /* 0x014ff40003800000 */
[----:B------:R-:W-:-:S06]  /*0c40*/  USHF.L.U32 UR5, UR22, 0x1f, URZ ;  /* 0x0000001f16057899 */ /* 0x000fcc00080006ff */
[----:B-1----:R-:W-:-:S04]  /*0c50*/  MOV R0, UR5 ;  /* 0x0000000500007c02 */ /* 0x002fc80008000f00 */
[----:B------:R-:W1:Y:S02]  /*0c60*/  SYNCS.PHASECHK.TRANS64.TRYWAIT P0, [UR9+0x28], R0 ;  /* 0x00002800ff0075a7 */ /* 0x000e640008001109 */
[----:B-1----:R-:W-:Y:S05]  /*0c70*/  @!P0 BRA `(.L_x_18) ;  /* 0x0000003400148947 */ /* 0x002fea0003800000 */
.L_x_17:
[----:B------:R-:W-:Y:S02]  /*0c80*/  ELECT P1, URZ, PT ;  /* 0x0000000000ff782f */ /* 0x000fe40003820000 */
[----:B------:R-:W-:Y:S01]  /*0c90*/  PLOP3.LUT P0, PT, PT, PT, UP0, 0x80, 0x8 ;  /* 0x000000000008781c */ /* 0x000fe20003f0f008 */
[----:B------:R-:W-:Y:S01]  /*0ca0*/  ULOP3.LUT UR22, UR22, UR6, URZ, 0x3c, !UPT ;  /* 0x0000000616167292 */ /* 0x000fe2000f8e3cff */
[----:B------:R-:W-:Y:S01]  /*0cb0*/  PLOP3.LUT P2, PT, PT, PT, PT, 0x80, 0x8 ;  /* 0x000000000008781c */ /* 0x000fe20003f4f070 */
[----:B------:R-:W-:Y:S02]  /*0cc0*/  UIADD3 UR8, UPT, UPT, UR12, 0xc400, UR8 ;  /* 0x0000c4000c087890 */ /* 0x000fe4000fffe008 */
[----:B------:R-:W-:Y:S02]  /*0cd0*/  UIADD3 UR4, UPT, UPT, UR12, 0x20400, UR4 ;  /* 0x000204000c047890 */ /* 0x000fe4000fffe004 */
[----:B------:R-:W-:Y:S02]  /*0ce0*/  @!UP0 USHF.L.U32 UR32, UR22, 0x1f, URZ ;  /* 0x0000001f16208899 */ /* 0x000fe400080006ff */
[----:B------:R-:W-:Y:S01]  /*0cf0*/  @!UP0 ULEA UR33, UR14, UR12, 0x3 ;  /* 0x0000000c0e218291 */ /* 0x000fe2000f8e18ff */
[----:B------:R-:W-:Y:S01]  /*0d00*/  UMOV UR5, UR9 ;  /* 0x0000000900057c82 */ /* 0x000fe20008000000 */
[----:B------:R-:W-:-:S02]  /*0d10*/  UMOV UR6, UR10 ;  /* 0x0000000a00067c82 */ /* 0x000fc40008000000 */
[----:B-1----:R-:W-:Y:S01]  /*0d20*/  IMAD.U32 R0, RZ, RZ, UR32 ;  /* 0x00000020ff007e24 */ /* 0x002fe2000f8e00ff */
[----:B------:R3:W-:Y:S01]  /*0d30*/  @P1 SYNCS.ARRIVE.TRANS64 RZ, [UR9], R3 ;  /* 0x00000003ffff19a7 */ /* 0x0007e20008000009 */
[----:B------:R3:W-:Y:S01]  /*0d40*/  UTMALDG.2D.MULTICAST [UR8], [UR40], UR35, desc[URZ] ;  /* 0x0000ff08280073b4 */ /* 0x0007e20008009823 */
[----:B------:R-:W-:-:S04]  /*0d50*/  UIADD3 UR36, UPT, UPT, UR36, 0x1, URZ ;  /* 0x0000000124247890 */ /* 0x000fc8000fffe0ff */
[----:B------:R-:W-:Y:S01]  /*0d60*/  UISETP.NE.AND UP0, UPT, UR36, 0x20, UPT ;  /* 0x000000202400788c */ /* 0x000fe2000bf05270 */
[----:B------:R3:W-:Y:S01]  /*0d70*/  UTMALDG.2D.MULTICAST [UR4], [UR38], UR34, desc[URZ] ;  /* 0x0000ff04260073b4 */ /* 0x0007e20008009822 */
[----:B------:R3:W4:Y:S07]  /*0d80*/  @!P0 SYNCS.PHASECHK.TRANS64.TRYWAIT P2, [UR33+0x28], R0 ;  /* 0x00002800ff0085a7 */ /* 0x00072e0008041121 */
[----:B------:R-:W-:Y:S05]  /*0d90*/  BRA.U UP0, `(.L_x_19) ;  /* 0xfffffffd007c7547 */ /* 0x000fea000b83ffff */
[----:B---3--:R-:W1:Y:S01]  /*0da0*/  LDCU.64 UR4, c[0x0][0x5c0] ;  /* 0x0000b800ff0477ac */ /* 0x008e620008000a00 */
[----:B------:R-:W-:-:S04]  /*0db0*/  ULEA.HI.SX32 UR29, UR26, UR29, 0x1d ;  /* 0x0000001d1a1d7291 */ /* 0x000fc8000f8feaff */
[----:B------:R-:W-:Y:S02]  /*0dc0*/  UISETP.GE.AND UP0, UPT, UR29, 0x80, UPT ;  /* 0x000000801d00788c */ /* 0x000fe4000bf06270 */
[----:B-1----:R-:W-:Y:S01]  /*0dd0*/  UIMAD.WIDE.U32 UR6, UR29, UR5, URZ ;  /* 0x000000051d0672a5 */ /* 0x002fe2000f8e00ff */
[----:B------:R-:W1:Y:S03]  /*0de0*/  LDCU UR5, c[0x0][0x5d0] ;  /* 0x0000ba00ff0577ac */ /* 0x000e660008000800 */
[----:B------:R-:W-:-:S04]  /*0df0*/  UIADD3 UR6, UPT, UPT, UR29, -UR7, URZ ;  /* 0x800000071d067290 */ /* 0x000fc8000fffe0ff */
[----:B------:R-:W-:-:S04]  /*0e00*/  USHF.R.U32.HI UR6, URZ, UR20, UR6 ;  /* 0x00000014ff067299 */ /* 0x000fc80008011606 */
[----:B------:R-:W-:-:S04]  /*0e10*/  UIADD3 UR7, UPT, UPT, UR7, UR6, URZ ;  /* 0x0000000607077290 */ /* 0x000fc8000fffe0ff */
[----:B------:R-:W-:-:S04]  /*0e20*/  USHF.R.U32.HI UR7, URZ, UR19, UR7 ;  /* 0x00000013ff077299 */ /* 0x000fc80008011607 */
[----:B------:R-:W-:-:S04]  /*0e30*/  UIADD3 UR7, UPT, UPT, -UR7, URZ, URZ ;  /* 0x000000ff07077290 */ /* 0x000fc8000fffe1ff */
[----:B------:R-:W-:-:S04]  /*0e40*/  UIMAD UR7, UR4, UR7, UR29 ;  /* 0x00000007040772a4 */ /* 0x000fc8000f8e021d */
[----:B-1----:R-:W-:Y:S01]  /*0e50*/  UIMAD.WIDE.U32 UR8, UR7, UR5, URZ ;  /* 0x00000005070872a5 */ /* 0x002fe2000f8e00ff */
[----:B------:R-:W1:Y:S03]  /*0e60*/  LDCU.64 UR4, c[0x0][0x5d8] ;  /* 0x0000bb00ff0477ac */ /* 0x000e660008000a00 */
[----:B------:R-:W-:-:S04]  /*0e70*/  UIADD3 UR6, UPT, UPT, UR7, -UR9, URZ ;  /* 0x8000000907067290 */ /* 0x000fc8000fffe0ff */
[----:B------:R-:W-:-:S04]  /*0e80*/  USHF.R.U32.HI UR6, URZ, UR18, UR6 ;  /* 0x00000012ff067299 */ /* 0x000fc80008011606 */
[----:B------:R-:W-:-:S04]  /*0e90*/  UIADD3 UR6, UPT, UPT, UR9, UR6, URZ ;  /* 0x0000000609067290 */ /* 0x000fc8000fffe0ff */
[----:B------:R-:W-:-:S04]  /*0ea0*/  USHF.R.U32.HI UR6, URZ, UR17, UR6 ;  /* 0x00000011ff067299 */ /* 0x000fc80008011606 */
[----:B-1----:R-:W-:Y:S01]  /*0eb0*/  UIMAD.WIDE.U32 UR8, UR6, UR5, URZ ;  /* 0x00000005060872a5 */ /* 0x002fe2000f8e00ff */
[----:B------:R-:W1:Y:S03]  /*0ec0*/  LDCU UR5, c[0x0][0x5cc] ;  /* 0x0000b980ff0577ac */ /* 0x000e660008000800 */
[----:B------:R-:W-:-:S04]  /*0ed0*/  UIADD3 UR8, UPT, UPT, UR6, -UR9, URZ ;  /* 0x8000000906087290 */ /* 0x000fc8000fffe0ff */
[----:B------:R-:W-:-:S04]  /*0ee0*/  USHF.R.U32.HI UR8, URZ, UR16, UR8 ;  /* 0x00000010ff087299 */ /* 0x000fc80008011608 */
[----:B------:R-:W-:Y:S02]  /*0ef0*/  UIADD3 UR8, UPT, UPT, UR9, UR8, URZ ;  /* 0x0000000809087290 */ /* 0x000fe4000fffe0ff */
[----:B------:R-:W-:Y:S02]  /*0f00*/  UIADD3 UR9, UPT, UPT, -UR6, URZ, URZ ;  /* 0x000000ff06097290 */ /* 0x000fe4000fffe1ff */
[----:B------:R-:W-:Y:S02]  /*0f10*/  USHF.R.U32.HI UR8, URZ, UR15, UR8 ;  /* 0x0000000fff087299 */ /* 0x000fe40008011608 */
[----:B-1----:R-:W-:Y:S02]  /*0f20*/  UIMAD UR5, UR5, UR9, UR7 ;  /* 0x00000009050572a4 */ /* 0x002fe4000f8e0207 */
[----:B------:R-:W-:-:S04]  /*0f30*/  UIADD3 UR8, UPT, UPT, -UR8, URZ, URZ ;  /* 0x000000ff08087290 */ /* 0x000fc8000fffe1ff */
[----:B------:R-:W-:Y:S01]  /*0f40*/  UIMAD UR4, UR4, UR8, UR6 ;  /* 0x00000008040472a4 */ /* 0x000fe2000f8e0206 */
[----:B------:R-:W-:Y:S11]  /*0f50*/  BRA.U !UP0, `(.L_x_20) ;  /* 0xfffffff908cc7547 */ /* 0x000ff6000b83ffff */
.L_x_16:
[----:B------:R-:W-:Y:S01]  /*0f60*/  UISETP.NE.AND UP0, UPT, UR14, 0x4, UPT ;  /* 0x000000040e00788c */ /* 0x000fe2000bf05270 */
[----:B------:R-:W5:Y:S01]  /*0f70*/  S2UR UR12, SR_CgaCtaId ;  /* 0x00000000000c79c3 */ /* 0x000f620000008800 */
[----:B-1----:R-:W-:-:S04]  /*0f80*/  UIADD3 UR4, UPT, UPT, UR14, 0x2, URZ ;  /* 0x000000020e047890 */ /* 0x002fc8000fffe0ff */
[----:B------:R-:W-:-:S04]  /*0f90*/  USEL UR4, UR4, 0x1, UP0 ;  /* 0x0000000104047887 */ /* 0x000fc80008000000 */
[----:B------:R-:W-:Y:S02]  /*0fa0*/  UISETP.NE.AND UP1, UPT, UR4, 0x5, UPT ;  /* 0x000000050400788c */ /* 0x000fe4000bf25270 */
[----:B------:R-:W-:-:S04]  /*0fb0*/  UIADD3 UR4, UPT, UPT, UR4, 0x1, URZ ;  /* 0x0000000104047890 */ /* 0x000fc8000fffe0ff */
[----:B------:R-:W-:Y:S02]  /*0fc0*/  USEL UR4, UR4, 0x1, UP1 ;  /* 0x0000000104047887 */ /* 0x000fe40008800000 */
[----:B------:R-:W-:Y:S02]  /*0fd0*/  UISETP.EQ.XOR UP1, UPT, UR14, 0x4, !UP1 ;  /* 0x000000040e00788c */ /* 0x000fe4000cf22a70 */
[----:B------:R-:W-:Y:S02]  /*0fe0*/  UISETP.NE.AND UP0, UPT, UR4, 0x5, UPT ;  /* 0x000000050400788c */ /* 0x000fe4000bf05270 */
[----:B------:R-:W-:Y:S02]  /*0ff0*/  UIADD3 UR6, UPT, UPT, UR4, 0x1, URZ ;  /* 0x0000000104067890 */ /* 0x000fe4000fffe0ff */
[----:B------:R-:W-:Y:S02]  /*1000*/  UISETP.EQ.XOR UP1, UPT, UR4, 0x5, UP1 ;  /* 0x000000050400788c */ /* 0x000fe40008f22a70 */
[----:B------:R-:W-:Y:S01]  /*1010*/  USEL UR6, UR6, 0x1, UP0 ;  /* 0x0000000106067887 */ /* 0x000fe20008000000 */
[----:B------:R-:W-:-:S03]  /*1020*/  UMOV UR4, 0x400 ;  /* 0x0000040000047882 */ /* 0x000fc60000000000 */
[----:B------:R-:W-:Y:S02]  /*1030*/  UISETP.EQ.XOR UP1, UPT, UR6, 0x5, UP1 ;  /* 0x000000050600788c */ /* 0x000fe40008f22a70 */
[----:B------:R-:W-:Y:S02]  /*1040*/  UISETP.NE.AND UP0, UPT, UR6, 0x5, UPT ;  /* 0x000000050600788c */ /* 0x000fe4000bf05270 */
[----:B------:R-:W-:Y:S02]  /*1050*/  USEL UR5, URZ, 0x1, !UP1 ;  /* 0x00000001ff057887 */ /* 0x000fe4000c800000 */
[----:B-----5:R-:W-:Y:S02]  /*1060*/  ULEA UR4, UR12, UR4, 0x18 ;  /* 0x000000040c047291 */ /* 0x020fe4000f8ec0ff */
[----:B------:R-:W-:Y:S02]  /*1070*/  ULOP3.LUT UR5, UR22, UR5, URZ, 0x3c, !UPT ;  /* 0x0000000516057292 */ /* 0x000fe4000f8e3cff */
[----:B------:R-:W-:-:S02]  /*1080*/  USEL UR6, UR6, URZ, UP0 ;  /* 0x000000ff06067287 */ /* 0x000fc40008000000 */
[----:B------:R-:W-:Y:S02]  /*1090*/  USHF.L.U32 UR5, UR5, 0x1f, URZ ;  /* 0x0000001f05057899 */ /* 0x000fe400080006ff */
[----:B------:R-:W-:-:S04]  /*10a0*/  ULEA UR4, UR6, UR4, 0x3 ;  /* 0x0000000406047291 */ /* 0x000fc8000f8e18ff */
[----:B------:R-:W-:-:S05]  /*10b0*/  MOV R0, UR5 ;  /* 0x0000000500007c02 */ /* 0x000fca0008000f00 */
[----:B------:R-:W1:Y:S02]  /*10c0*/  SYNCS.PHASECHK.TRANS64.TRYWAIT P0, [UR4+0x28], R0 ;  /* 0x00002800ff0075a7 */ /* 0x000e640008001104 */
[----:B-1----:R-:W-:Y:S05]  /*10d0*/  @!P0 BRA `(.L_x_21) ;  /* 0x00000030001c8947 */ /* 0x002fea0003800000 */
.L_x_47:
[----:B------:R-:W-:-:S13]  /*10e0*/  ELECT P0, URZ, PT ;  /* 0x0000000000ff782f */ /* 0x000fda0003800000 */
[----:B-1----:R-:W-:-:S04]  /*10f0*/  @P0 MOV R0, 0x8000 ;  /* 0x0000800000000802 */ /* 0x002fc80000000f00 */
[----:B------:R1:W-:Y:S03]  /*1100*/  @P0 SYNCS.ARRIVE.TRANS64 RZ, [UR4], R0 ;  /* 0x00000000ffff09a7 */ /* 0x0003e60008000004 */
.L_x_15:
[----:B------:R-:W-:-:S09]  /*1110*/  UISETP.NE.AND UP0, UPT, UR21, 0x4, UPT ;  /* 0x000000041500788c */ /* 0x000fd2000bf05270 */
[----:B------:R-:W-:Y:S05]  /*1120*/  BRA.U UP0, `(.L_x_22) ;  /* 0x0000000900247547 */ /* 0x000fea000b800000 */
[----:B-1----:R-:W1:Y:S08]  /*1130*/  S2UR UR5, SR_CTAID.Z ;  /* 0x00000000000579c3 */ /* 0x002e700000002700 */
[----:B------:R-:W-:Y:S01]  /*1140*/  BAR.SYNC.DEFER_BLOCKING 0x2, 0xa0 ;  /* 0x0082800000007b1d */ /* 0x000fe20000010000 */
[----:B------:R-:W-:Y:S01]  /*1150*/  HFMA2 R6, -RZ, RZ, 0, 5.9604644775390625e-08 ;  /* 0x00000001ff067431 */ /* 0x000fe200000001ff */
[----:B------:R-:W-:Y:S01]  /*1160*/  MOV R5, 0x1 ;  /* 0x0000000100057802 */ /* 0x000fe20000000f00 */
[----:B-1----:R-:W-:-:S09]  /*1170*/  UISETP.GT.U32.AND UP0, UPT, UR5, 0x7f, UPT ;  /* 0x0000007f0500788c */ /* 0x002fd2000bf04070 */
[----:B------:R-:W-:Y:S05]  /*1180*/  BRA.U UP0, `(.L_x_23) ;  /* 0x0000000500d47547 */ /* 0x000fea000b800000 */
[----:B------:R-:W-:Y:S01]  /*1190*/  UMOV UR4, 0x400 ;  /* 0x0000040000047882 */ /* 0x000fe20000000000 */
[----:B------:R-:W1:Y:S01]  /*11a0*/  LDCU UR9, c[0x0][0x374] ;  /* 0x00006e80ff0977ac */ /* 0x000e620008000800 */
[----:B------:R-:W-:Y:S01]  /*11b0*/  MOV R5, 0x1 ;  /* 0x0000000100057802 */ /* 0x000fe20000000f00 */
[----:B------:R-:W-:Y:S01]  /*11c0*/  ULEA UR4, UR12, UR4, 0x18 ;  /* 0x000000040c047291 */ /* 0x000fe2000f8ec0ff */
[----:B------:R-:W1:Y:S01]  /*11d0*/  LDCU UR8, c[0x0][0x370] ;  /* 0x00006e00ff0877ac */ /* 0x000e620008000800 */
[----:B------:R-:W5:Y:S07]  /*11e0*/  LDCU UR7, c[0x0][0x378] ;  /* 0x00006f00ff0777ac */ /* 0x000f6e0008000800 */
[----:B------:R-:W4:Y:S01]  /*11f0*/  LDS R0, [UR4+0x78] ;  /* 0x00007804ff007984 */ /* 0x000f220008000800 */
[----:B------:R-:W-:Y:S01]  /*1200*/  ULOP3.LUT UR10, UR12, 0x7, URZ, 0xc0, !UPT ;  /* 0x000000070c0a7892 */ /* 0x000fe2000f8ec0ff */
[----:B------:R-:W-:Y:S01]  /*1210*/  UMOV UR45, 0x8202010 ;  /* 0x08202010002d7882 */ /* 0x000fe20000000000 */
[----:B------:R-:W-:-:S02]  /*1220*/  ULOP3.LUT UR23, UR13, 0xffff, UR23, 0xc8, !UPT ;  /* 0x0000ffff0d177892 */ /* 0x000fc4000f8ec817 */
[----:B------:R-:W-:Y:S02]  /*1230*/  UISETP.GT.U32.AND UP0, UPT, UR10, 0xffff, UPT ;  /* 0x0000ffff0a00788c */ /* 0x000fe4000bf04070 */
[----:B------:R-:W-:Y:S02]  /*1240*/  UIADD3 UR13, UPT, UPT, UR4, 0xc400, URZ ;  /* 0x0000c400040d7890 */ /* 0x000fe4000fffe0ff */
[----:B------:R-:W-:Y:S02]  /*1250*/  UIADD3 UR11, UPT, UPT, UR4, 0x20400, URZ ;  /* 0x00020400040b7890 */ /* 0x000fe4000fffe0ff */
[----:B------:R-:W-:Y:S02]  /*1260*/  USEL UR10, UR10, 0xffff, !UP0 ;  /* 0x0000ffff0a0a7887 */ /* 0x000fe4000c000000 */
[----:B-1----:R-:W-:Y:S02]  /*1270*/  UIMAD UR8, UR9, UR8, URZ ;  /* 0x00000008090872a4 */ /* 0x002fe4000f8e02ff */
[----:B------:R-:W-:-:S02]  /*1280*/  USEL UR44, URZ, 0x4000, UP6 ;  /* 0x00004000ff2c7887 */ /* 0x000fc4000b000000 */
[----:B------:R-:W-:Y:S02]  /*1290*/  USEL UR45, UR45, 0x8200010, !UP5 ;  /* 0x082000102d2d7887 */ /* 0x000fe4000e800000 */
[----:B------:R-:W-:Y:S02]  /*12a0*/  USHF.R.U32.HI UR13, URZ, 0x4, UR13 ;  /* 0x00000004ff0d7899 */ /* 0x000fe4000801160d */
[----:B------:R-:W-:Y:S02]  /*12b0*/  USHF.R.U32.HI UR11, URZ, 0x4, UR11 ;  /* 0x00000004ff0b7899 */ /* 0x000fe4000801160b */
[----:B------:R-:W-:Y:S02]  /*12c0*/  ULOP3.LUT UR10, UR10, 0xffff, URZ, 0xc0, !UPT ;  /* 0x0000ffff0a0a7892 */ /* 0x000fe4000f8ec0ff */
[----:B-----5:R-:W-:Y:S02]  /*12d0*/  UIMAD UR7, UR8, UR7, URZ ;  /* 0x00000007080772a4 */ /* 0x020fe4000f8e02ff */
[----:B------:R-:W-:Y:S01]  /*12e0*/  UIADD3 UR45, UPT, UPT, UR44, UR45, URZ ;  /* 0x0000002d2c2d7290 */ /* 0x000fe2000fffe0ff */
[----:B------:R-:W-:Y:S01]  /*12f0*/  UMOV UR6, 0x1 ;  /* 0x0000000100067882 */ /* 0x000fe20000000000 */
[----:B------:R-:W-:-:S02]  /*1300*/  ULOP3.LUT UR9, UR13, 0x3fc0, URZ, 0xc0, !UPT ;  /* 0x00003fc00d097892 */ /* 0x000fc4000f8ec0ff */
[----:B------:R-:W-:Y:S02]  /*1310*/  ULOP3.LUT UR11, UR11, 0x3fc0, URZ, 0xc0, !UPT ;  /* 0x00003fc00b0b7892 */ /* 0x000fe4000f8ec0ff */
[----:B------:R-:W-:Y:S02]  /*1320*/  USHF.L.U32 UR6, UR6, UR10, URZ ;  /* 0x0000000a06067299 */ /* 0x000fe400080006ff */
[----:B------:R-:W-:Y:S02]  /*1330*/  USHF.R.S32.HI UR33, URZ, 0x1f, UR7 ;  /* 0x0000001fff217899 */ /* 0x000fe40008011407 */
[----:B------:R-:W-:Y:S01]  /*1340*/  ULOP3.LUT UR9, UR9, 0x10000, URZ, 0xfc, !UPT ;  /* 0x0001000009097892 */ /* 0x000fe2000f8efcff */
[----:B----4-:R-:W-:Y:S01]  /*1350*/  R2UR UR34, R0 ;  /* 0x00000000002272ca */ /* 0x010fe200000e0000 */
[----:B------:R-:W-:Y:S02]  /*1360*/  ULOP3.LUT UR10, UR11, 0x10000, URZ, 0xfc, !UPT ;  /* 0x000100000b0a7892 */ /* 0x000fe4000f8efcff */
[----:B------:R-:W-:-:S02]  /*1370*/  ULEA.HI UR33, UR33, UR7, URZ, 0x3 ;  /* 0x0000000721217291 */ /* 0x000fc4000f8f18ff */
[----:B------:R-:W-:Y:S01]  /*1380*/  ULOP3.LUT UR14, UR6, 0xffff, URZ, 0xc0, !UPT ;  /* 0x0000ffff060e7892 */ /* 0x000fe2000f8ec0ff */
[----:B------:R-:W-:Y:S01]  /*1390*/  UMOV UR13, UR5 ;  /* 0x00000005000d7c82 */ /* 0x000fe20008000000 */
[----:B------:R-:W-:Y:S01]  /*13a0*/  UMOV UR31, URZ ;  /* 0x000000ff001f7c82 */ /* 0x000fe20008000000 */
[----:B------:R-:W-:Y:S01]  /*13b0*/  UMOV UR29, URZ ;  /* 0x000000ff001d7c82 */ /* 0x000fe20008000000 */
[----:B------:R-:W-:Y:S01]  /*13c0*/  UMOV UR27, URZ ;  /* 0x000000ff001b7c82 */ /* 0x000fe20008000000 */
[----:B------:R-:W-:Y:S01]  /*13d0*/  UMOV UR44, URZ ;  /* 0x000000ff002c7c82 */ /* 0x000fe20008000000 */
[----:B------:R-:W-:Y:S01]  /*13e0*/  UMOV UR40, URZ ;  /* 0x000000ff00287c82 */ /* 0x000fe20008000000 */
[----:B------:R-:W-:Y:S01]  /*13f0*/  UMOV UR41, UR45 ;  /* 0x0000002d00297c82 */ /* 0x000fe20008000000 */
[----:B------:R-:W-:Y:S01]  /*1400*/  UMOV UR38, URZ ;  /* 0x000000ff00267c82 */ /* 0x000fe20008000000 */
[----:B------:R-:W-:Y:S01]  /*1410*/  UMOV UR39, UR45 ;  /* 0x0000002d00277c82 */ /* 0x000fe20008000000 */
[----:B------:R-:W-:Y:S01]  /*1420*/  UMOV UR36, URZ ;  /* 0x000000ff00247c82 */ /* 0x000fe20008000000 */
[----:B------:R-:W-:-:S05]  /*1430*/  UMOV UR37, UR45 ;  /* 0x0000002d00257c82 */ /* 0x000fca0008000000 */
.L_x_28:
[----:B------:R-:W-:Y:S01]  /*1440*/  USHF.L.U32 UR5, UR29, 0x1f, URZ ;  /* 0x0000001f1d057899 */ /* 0x000fe200080006ff */
[----:B------:R-:W-:Y:S01]  /*1450*/  SHF.L.U32 R3, R5, 0x1f, RZ ;  /* 0x0000001f05037819 */ /* 0x000fe200000006ff */
[----:B------:R-:W-:Y:S02]  /*1460*/  ULEA UR6, UR27, UR4, 0x3 ;  /* 0x000000041b067291 */ /* 0x000fe4000f8e18ff */
[----:B-1----:R-:W-:Y:S02]  /*1470*/  ULEA UR7, UR31, UR4, 0x3 ;  /* 0x000000041f077291 */ /* 0x002fe4000f8e18ff */
[----:B----4-:R-:W-:Y:S01]  /*1480*/  MOV R0, UR5 ;  /* 0x0000000500007c02 */ /* 0x010fe20008000f00 */
[----:B------:R-:W-:Y:S02]  /*1490*/  ULEA UR8, UR31, UR34, 0x7 ;  /* 0x000000221f087291 */ /* 0x000fe4000f8e38ff */
[----:B------:R-:W-:Y:S02]  /*14a0*/  ULEA.HI.SX32 UR13, UR33, UR13, 0x1d ;  /* 0x0000000d210d7291 */ /* 0x000fe4000f8feaff */
[----:B-----5:R1:W4:Y:S01]  /*14b0*/  SYNCS.PHASECHK.TRANS64.TRYWAIT P1, [UR6], R0 ;  /* 0x00000000ff0075a7 */ /* 0x0203220008021106 */
[----:B------:R-:W-:Y:S01]  /*14c0*/  UPLOP3.LUT UP2, UPT, UPT, UPT, UPT, 0x40, 0x4 ;  /* 0x000000000004789c */ /* 0x000fe20003f4e870 */
[----:B------:R-:W5:Y:S02]  /*14d0*/  SYNCS.PHASECHK.TRANS64.TRYWAIT P0, [UR7+0x60], R3 ;  /* 0x00006003ff0075a7 */ /* 0x000f640008001107 */
[----:B-1--45:R-:W-:Y:S08]  /*14e0*/  @!P0 BRA `(.L_x_24) ;  /* 0x0000002c00388947 */ /* 0x032ff00003800000 */
.L_x_49:
[----:B------:R-:W-:-:S05]  /*14f0*/  UMOV UR25, URZ ;  /* 0x000000ff00197c82 */ /* 0x000fca0008000000 */
.L_x_27:
[----:B------:R-:W-:Y:S02]  /*1500*/  USHF.L.U32 UR28, UR27, 0xa, URZ ;  /* 0x0000000a1b1c7899 */ /* 0x000fe400080006ff */
[----:B------:R-:W-:Y:S02]  /*1510*/  UIADD3 UR11, UPT, UPT, UR27, 0x1, URZ ;  /* 0x000000011b0b7890 */ /* 0x000fe4000fffe0ff */
[----:B------:R-:W-:Y:S02]  /*1520*/  UISETP.GT.U32.AND UP0, UPT, UR25, 0x1e, UPT ;  /* 0x0000001e1900788c */ /* 0x000fe4000bf04070 */
[----:B------:R-:W-:Y:S02]  /*1530*/  UIADD3 UR6, UPT, UPT, UR28, 0x6, URZ ;  /* 0x000000061c067890 */ /* 0x000fe4000fffe0ff */
[----:B------:R-:W-:Y:S02]  /*1540*/  ULEA UR5, UR27, UR4, 0x3 ;  /* 0x000000041b057291 */ /* 0x000fe4000f8e18ff */
[----:B------:R-:W-:Y:S01]  /*1550*/  UISETP.NE.AND UP1, UPT, UR11, 0x5, UPT ;  /* 0x000000050b00788c */ /* 0x000fe2000bf25270 */
[----:B------:R-:W-:Y:S01]  /*1560*/  PLOP3.LUT P0, PT, PT, PT, UP0, 0x80, 0x8 ;  /* 0x000000000008781c */ /* 0x000fe20003f0f008 */
[----:B----4-:R-:W-:Y:S02]  /*1570*/  UIADD3 UR48, UPT, UPT, UR28, UR10, URZ ;  /* 0x0000000a1c307290 */ /* 0x010fe4000fffe0ff */
[----:B------:R-:W-:Y:S02]  /*1580*/  UIADD3 UR46, UPT, UPT, UR28, UR9, URZ ;  /* 0x000000091c2e7290 */ /* 0x000fe4000fffe0ff */
[----:B------:R-:W-:Y:S02]  /*1590*/  UIADD3 UR42, UPT, UPT, UR10, 0x2, UR28 ;  /* 0x000000020a2a7890 */ /* 0x000fe4000fffe01c */
[----:B------:R-:W-:Y:S02]  /*15a0*/  UIADD3 UR32, UPT, UPT, UR9, 0x2, UR28 ;  /* 0x0000000209207890 */ /* 0x000fe4000fffe01c */
[----:B------:R-:W-:Y:S02]  /*15b0*/  UIADD3 UR30, UPT, UPT, UR10, 0x4, UR28 ;  /* 0x000000040a1e7890 */ /* 0x000fe4000fffe01c */
[----:B------:R-:W-:Y:S02]  /*15c0*/  UIADD3 UR26, UPT, UPT, UR6, UR10, URZ ;  /* 0x0000000a061a7290 */ /* 0x000fe4000fffe0ff */
[----:B------:R-:W-:Y:S02]  /*15d0*/  UIADD3 UR28, UPT, UPT, UR9, 0x4, UR28 ;  /* 0x00000004091c7890 */ /* 0x000fe4000fffe01c */
[----:B------:R-:W-:Y:S02]  /*15e0*/  UIADD3 UR24, UPT, UPT, UR5, 0x28, URZ ;  /* 0x0000002805187890 */ /* 0x000fe4000fffe0ff */
[----:B------:R-:W-:Y:S02]  /*15f0*/  USEL UR22, URZ, 0x1, UP1 ;  /* 0x00000001ff167887 */ /* 0x000fe40008800000 */
[----:B------:R-:W-:Y:S02]  /*1600*/  USEL UR27, UR11, URZ, UP1 ;  /* 0x000000ff0b1b7287 */ /* 0x000fe40008800000 */
[----:B------:R-:W-:Y:S01]  /*1610*/  UIADD3 UR6, UPT, UPT, UR6, UR9, URZ ;  /* 0x0000000906067290 */ /* 0x000fe2000fffe0ff */
[----:B------:R-:W-:Y:S01]  /*1620*/  UMOV UR49, 0x40004040 ;  /* 0x4000404000317882 */ /* 0x000fe20000000000 */
[----:B------:R-:W-:Y:S01]  /*1630*/  UMOV UR47, 0x40004040 ;  /* 0x40004040002f7882 */ /* 0x000fe20000000000 */
[----:B------:R-:W-:Y:S01]  /*1640*/  UMOV UR43, 0x40004040 ;  /* 0x40004040002b7882 */ /* 0x000fe20000000000 */
[----:B-----5:R-:W-:Y:S08]  /*1650*/  @P1 BRA `(.L_x_25) ;  /* 0x0000000000101947 */ /* 0x020ff00003800000 */
[----:B------:R-:W-:Y:S06]  /*1660*/  USHF.L.U32 UR11, UR29, 0x1f, URZ ;  /* 0x0000001f1d0b7899 */ /* 0x000fec00080006ff */
[----:B-1----:R-:W-:Y:S04]  /*1670*/  MOV R0, UR11 ;  /* 0x0000000b00007c02 */ /* 0x002fe80008000f00 */
[----:B------:R-:W1:Y:S02]  /*1680*/  SYNCS.PHASECHK.TRANS64.TRYWAIT P1, [UR5], R0 ;  /* 0x00000000ff0075a7 */ /* 0x000e640008021105 */
[----:B-1----:R-:W-:Y:S05]  /*1690*/  @!P1 BRA `(.L_x_26) ;  /* 0x0000002800ec9947 */ /* 0x002fea0003800000 */
.L_x_25:
[----:B------:R-:W-:Y:S01]  /*16a0*/  ULOP3.LUT UR29, UR29, UR22, URZ, 0x3c, !UPT ;  /* 0x000000161d1d7292 */ /* 0x000fe2000f8e3cff */
[----:B------:R-:W-:Y:S01]  /*16b0*/  PLOP3.LUT P1, PT, PT, PT, PT, 0x80, 0x8 ;  /* 0x000000000008781c */ /* 0x000fe20003f2f070 */
[----:B------:R-:W-:Y:S01]  /*16c0*/  @!UP0 ULEA UR11, UR27, UR4, 0x3 ;  /* 0x000000041b0b8291 */ /* 0x000fe2000f8e18ff */
[----:B------:R4:W-:Y:S01]  /*16d0*/  UTCQMMA gdesc[UR46], gdesc[UR48], tmem[UR8], tmem[UR44], idesc[UR45], UP2 ;  /* 0x00ff2c302e0075ea */ /* 0x0009e20009000308 */
[----:B------:R-:W-:Y:S02]  /*16e0*/  @!UP0 USHF.L.U32 UR5, UR29, 0x1f, URZ ;  /* 0x0000001f1d058899 */ /* 0x000fe400080006ff */
[----:B------:R-:W-:Y:S01]  /*16f0*/  UIADD3 UR25, UPT, UPT, UR25, 0x1, URZ ;  /* 0x0000000119197890 */ /* 0x000fe2000fffe0ff */
[----:B------:R-:W-:Y:S01]  /*1700*/  UMOV UR50, UR32 ;  /* 0x0000002000327c82 */ /* 0x000fe20008000000 */
[----:B------:R-:W-:Y:S01]  /*1710*/  UMOV UR51, 0x40004040 ;  /* 0x4000404000337882 */ /* 0x000fe20000000000 */
[----:B------:R-:W-:Y:S01]  /*1720*/  UMOV UR52, UR30 ;  /* 0x0000001e00347c82 */ /* 0x000fe20008000000 */
[----:B------:R-:W-:Y:S01]  /*1730*/  UMOV UR53, 0x40004040 ;  /* 0x4000404000357882 */ /* 0x000fe20000000000 */
[----:B------:R-:W-:Y:S01]  /*1740*/  UMOV UR54, UR28 ;  /* 0x0000001c00367c82 */ /* 0x000fe20008000000 */
[----:B------:R-:W-:Y:S01]  /*1750*/  UMOV UR55, 0x40004040 ;  /* 0x4000404000377882 */ /* 0x000fe20000000000 */
[----:B-1----:R-:W-:Y:S01]  /*1760*/  MOV R0, UR5 ;  /* 0x0000000500007c02 */ /* 0x002fe20008000f00 */
[----:B------:R4:W-:Y:S01]  /*1770*/  UTCQMMA gdesc[UR50], gdesc[UR42], tmem[UR8], tmem[UR40], idesc[UR41], UPT ;  /* 0x00ff282a320075ea */ /* 0x0009e2000b800308 */
[----:B------:R-:W-:Y:S01]  /*1780*/  UMOV UR56, UR26 ;  /* 0x0000001a00387c82 */ /* 0x000fe20008000000 */
[----:B------:R-:W-:Y:S01]  /*1790*/  UMOV UR57, 0x40004040 ;  /* 0x4000404000397882 */ /* 0x000fe20000000000 */
[----:B------:R-:W-:Y:S01]  /*17a0*/  UMOV UR58, UR6 ;  /* 0x00000006003a7c82 */ /* 0x000fe20008000000 */
[----:B------:R-:W-:Y:S01]  /*17b0*/  UMOV UR59, 0x40004040 ;  /* 0x40004040003b7882 */ /* 0x000fe20000000000 */
[----:B------:R4:W-:Y:S01]  /*17c0*/  UTCQMMA gdesc[UR54], gdesc[UR52], tmem[UR8], tmem[UR38], idesc[UR39], UPT ;  /* 0x00ff2634360075ea */ /* 0x0009e2000b800308 */
[----:B------:R4:W-:Y:S01]  /*17d0*/  UTCQMMA gdesc[UR58], gdesc[UR56], tmem[UR8], tmem[UR36], idesc[UR37], UPT ;  /* 0x00ff24383a0075ea */ /* 0x0009e2000b800308 */
[----:B------:R4:W-:Y:S01]  /*17e0*/  UTCBAR.MULTICAST [UR24], URZ, UR23 ;  /* 0x000000ff180073e9 */ /* 0x0009e20008000817 */
[----:B------:R4:W5:Y:S01]  /*17f0*/  @!P0 SYNCS.PHASECHK.TRANS64.TRYWAIT P1, [UR11], R0 ;  /* 0x00000000ff0085a7 */ /* 0x000962000802110b */
[----:B------:R-:W-:Y:S02]  /*1800*/  UISETP.NE.AND UP0, UPT, UR25, 0x20, UPT ;  /* 0x000000201900788c */ /* 0x000fe4000bf05270 */
[----:B------:R-:W-:Y:S07]  /*1810*/  UPLOP3.LUT UP2, UPT, UPT, UPT, UPT, 0x80, 0x8 ;  /* 0x000000000008789c */ /* 0x000fee0003f4f070 */
[----:B------:R-:W-:Y:S05]  /*1820*/  BRA.U UP0, `(.L_x_27) ;  /* 0xfffffffd00347547 */ /* 0x000fea000b83ffff */
[----:B------:R-:W-:Y:S02]  /*1830*/  UIADD3 UR7, UPT, UPT, UR7, 0x50, URZ ;  /* 0x0000005007077890 */ /* 0x000fe4000fffe0ff */
[----:B------:R-:W-:-:S04]  /*1840*/  UIADD3 UR31, UPT, UPT, UR31, 0x1, URZ ;  /* 0x000000011f1f7890 */ /* 0x000fc8000fffe0ff */
[----:B------:R-:W-:-:S03]  /*1850*/  UISETP.NE.AND UP0, UPT, UR31, 0x2, UPT ;  /* 0x000000021f00788c */ /* 0x000fc6000bf05270 */
[----:B------:R1:W-:Y:S01]  /*1860*/  UTCBAR.MULTICAST [UR7], URZ, UR14 ;  /* 0x000000ff070073e9 */ /* 0x0003e2000800080e */
[----:B------:R-:W-:Y:S02]  /*1870*/  USEL UR31, UR31, URZ, UP0 ;  /* 0x000000ff1f1f7287 */ /* 0x000fe40008000000 */
[----:B------:R-:W-:Y:S02]  /*1880*/  USEL UR5, URZ, 0x1, UP0 ;  /* 0x00000001ff057887 */ /* 0x000fe40008000000 */
[----:B------:R-:W-:-:S04]  /*1890*/  UISETP.GE.AND UP0, UPT, UR13, 0x80, UPT ;  /* 0x000000800d00788c */ /* 0x000fc8000bf06270 */
[----:B------:R-:W-:-:S05]  /*18a0*/  LOP3.LUT R5, R5, UR5, RZ, 0x3c, !PT ;  /* 0x0000000505057c12 */ /* 0x000fca000f8e3cff */
[----:B------:R-:W-:Y:S05]  /*18b0*/  BRA.U !UP0, `(.L_x_28) ;  /* 0xfffffff908e07547 */ /* 0x000fea000b83ffff */
[----:B------:R-:W-:-:S06]  /*18c0*/  UIADD3 UR31, UPT, UPT, UR31, 0x1, URZ ;  /* 0x000000011f1f7890 */ /* 0x000fcc000fffe0ff */
[----:B------:R-:W-:Y:S02]  /*18d0*/  MOV R6, UR31 ;  /* 0x0000001f00067c02 */ /* 0x000fe40008000f00 */
.L_x_23:
[----:B------:R-:W-:-:S04]  /*18e0*/  ULOP3.LUT UR12, UR12, 0x1, URZ, 0xc0, !UPT ;  /* 0x000000010c0c7892 */ /* 0x000fc8000f8ec0ff */
[----:B------:R-:W-:-:S09]  /*18f0*/  UISETP.NE.U32.AND UP0, UPT, UR12, 0x1, UPT ;  /* 0x000000010c00788c */ /* 0x000fd2000bf05070 */
[----:B------:R-:W-:Y:S05]  /*1900*/  BRA.U !UP0, `(.L_x_22) ;  /* 0x00000001082c7547 */ /* 0x000fea000b800000 */
[----:B----4-:R-:W4:Y:S01]  /*1910*/  S2R R0, SR_CgaCtaId ;  /* 0x0000000000007919 */ /* 0x010f220000008800 */
[----:B------:R-:W-:Y:S02]  /*1920*/  ISETP.NE.AND P0, PT, R6, 0x2, PT ;  /* 0x000000020600780c */ /* 0x000fe40003f05270 */
[----:B------:R-:W-:Y:S02]  /*1930*/  MOV R3, 0x400 ;  /* 0x0000040000037802 */ /* 0x000fe40000000f00 */
[----:B------:R-:W-:-:S04]  /*1940*/  SEL R4, RZ, 0x1, P0 ;  /* 0x00000001ff047807 */ /* 0x000fc80000000000 */
[----:B------:R-:W-:-:S05]  /*1950*/  LOP3.LUT R4, R5, R4, RZ, 0x3c, !PT ;  /* 0x0000000405047212 */ /* 0x000fca00078e3cff */
[----:B------:R-:W-:Y:S01]  /*1960*/  IMAD.U32 R4, R4, -0x80000000, RZ ;  /* 0x8000000004047824 */ /* 0x000fe200078e00ff */
[----:B----4-:R-:W-:Y:S02]  /*1970*/  LEA R0, R0, R3, 0x18 ;  /* 0x0000000300007211 */ /* 0x010fe400078ec0ff */
[----:B------:R-:W-:-:S05]  /*1980*/  SEL R3, R6, RZ, P0 ;  /* 0x000000ff06037207 */ /* 0x000fca0000000000 */
[----:B------:R-:W-:-:S04]  /*1990*/  IMAD R0, R3, 0x8, R0 ;  /* 0x0000000803007824 */ /* 0x000fc800078e0200 */
[----:B------:R-:W4:Y:S02]  /*19a0*/  SYNCS.PHASECHK.TRANS64.TRYWAIT P0, [R0+URZ+0x60], R4 ;  /* 0x00006004000075a7 */ /* 0x000f2400080011ff */
[----:B----4-:R-:W-:Y:S05]  /*19b0*/  @!P0 BRA `(.L_x_29) ;  /* 0x0000002800448947 */ /* 0x010fea0003800000 */
.L_x_22:
[----:B------:R-:W-:-:S06]  /*19c0*/  UISETP.GT.AND UP0, UPT, UR21, 0x3, UPT ;  /* 0x000000031500788c */ /* 0x000fcc000bf04270 */
[----:B------:R-:W-:-:S13]  /*19d0*/  PLOP3.LUT P0, PT, PT, PT, UP0, 0x80, 0x8 ;  /* 0x000000000008781c */ /* 0x000fda0003f0f008 */
[----:B-12345:R-:W-:Y:S05]  /*19e0*/  @P0 EXIT ;  /* 0x000000000000094d */ /* 0x03efea0003800000 */
[----:B------:R-:W-:-:S09]  /*19f0*/  UISETP.NE.AND UP0, UPT, UR21, URZ, UPT ;  /* 0x000000ff1500728c */ /* 0x000fd2000bf05270 */
[----:B------:R-:W-:Y:S05]  /*1a00*/  BRA.U UP0, `(.L_x_30) ;  /* 0x0000000100b87547 */ /* 0x000fea000b800000 */
[----:B------:R-:W1:Y:S01]  /*1a10*/  S2UR UR6, SR_CgaCtaId ;  /* 0x00000000000679c3 */ /* 0x000e620000008800 */
[----:B------:R-:W-:Y:S01]  /*1a20*/  NOP ;  /* 0x0000000000007918 */ /* 0x000fe20000000000 */
[----:B------:R-:W-:Y:S01]  /*1a30*/  UMOV UR4, 0x40 ;  /* 0x0000004000047882 */ /* 0x000fe20000000000 */
[----:B------:R-:W-:Y:S01]  /*1a40*/  UMOV UR5, 0x400 ;  /* 0x0000040000057882 */ /* 0x000fe20000000000 */
[----:B-1----:R-:W-:Y:S02]  /*1a50*/  ULEA UR4, UR6, UR4, 0x18 ;  /* 0x0000000406047291 */ /* 0x002fe4000f8ec0ff */
[----:B------:R-:W-:-:S07]  /*1a60*/  ULEA UR5, UR6, UR5, 0x18 ;  /* 0x0000000506057291 */ /* 0x000fce000f8ec0ff */
[----:B------:R-:W1:Y:S02]  /*1a70*/  LDS.U8 R0, [UR4] ;  /* 0x00000004ff007984 */ /* 0x000e640008000000 */
[----:B-1----:R-:W-:-:S13]  /*1a80*/  ISETP.NE.AND P0, PT, R0, RZ, PT ;  /* 0x000000ff0000720c */ /* 0x002fda0003f05270 */
[----:B------:R-:W-:Y:S05]  /*1a90*/  @P0 BRA `(.L_x_31) ;  /* 0x00000000007c0947 */ /* 0x000fea0003800000 */
[----:B------:R-:W-:-:S13]  /*1aa0*/  ELECT P0, URZ, PT ;  /* 0x0000000000ff782f */ /* 0x000fda0003800000 */
[----:B------:R-:W-:Y:S05]  /*1ab0*/  @!P0 BRA `(.L_x_32) ;  /* 0x0000000000848947 */ /* 0x000fea0003800000 */
[----:B------:R-:W-:Y:S01]  /*1ac0*/  UMOV UR4, 0x8 ;  /* 0x0000000800047882 */ /* 0x000fe20000000000 */
[----:B------:R-:W-:-:S04]  /*1ad0*/  IMAD.MOV.U32 R3, RZ, RZ, 0xff ;  /* 0x000000ffff037424 */ /* 0x000fc800078e00ff */
[----:B------:R-:W-:Y:S04]  /*1ae0*/  DEPBAR.LE SB1, 0x36 ;  /* 0x00009d800000791a */ /* 0x000fe80000000000 */
[----:B------:R-:W1:Y:S02]  /*1af0*/  UTCATOMSWS.FIND_AND_SET.ALIGN UP0, UR4, UR4 ;  /* 0x00000004000475e3 */ /* 0x000e640008000800 */
[----:B-1----:R-:W-:Y:S01]  /*1b00*/  PLOP3.LUT P0, PT, PT, PT, UP0, 0x80, 0x8 ;  /* 0x000000000008781c */ /* 0x002fe20003f0f008 */
[----:B------:R-:W-:-:S03]  /*1b10*/  IMAD.U32 R4, RZ, RZ, UR4 ;  /* 0x00000004ff047e24 */ /* 0x000fc6000f8e00ff */
[----:B------:R-:W-:-:S04]  /*1b20*/  SEL R0, RZ, 0xffffffff, !P0 ;  /* 0xffffffffff007807 */ /* 0x000fc80004000000 */
[----:B------:R-:W-:Y:S01]  /*1b30*/  ISETP.NE.AND P0, PT, R0, RZ, PT ;  /* 0x000000ff0000720c */ /* 0x000fe20003f05270 */
[----:B------:R-:W-:-:S12]  /*1b40*/  IMAD.MOV.U32 R0, RZ, RZ, 0x1 ;  /* 0x00000001ff007424 */ /* 0x000fd800078e00ff */
[----:B------:R-:W-:Y:S05]  /*1b50*/  @P0 BRA `(.L_x_33) ;  /* 0x0000000000240947 */ /* 0x000fea0003800000 */
.L_x_34:
[----:B------:R-:W-:Y:S05]  /*1b60*/  NANOSLEEP 0x64 ;  /* 0x000000640000795d */ /* 0x000fea0003800000 */
[----:B------:R-:W-:-:S05]  /*1b70*/  UMOV UR4, 0x8 ;  /* 0x0000000800047882 */ /* 0x000fca0000000000 */
[----:B------:R-:W-:Y:S04]  /*1b80*/  DEPBAR.LE SB1, 0x36 ;  /* 0x00009d800000791a */ /* 0x000fe80000000000 */
[----:B------:R-:W1:Y:S02]  /*1b90*/  UTCATOMSWS.FIND_AND_SET.ALIGN UP0, UR4, UR4 ;  /* 0x00000004000475e3 */ /* 0x000e640008000800 */
[----:B-1----:R-:W-:-:S04]  /*1ba0*/  PLOP3.LUT P0, PT, PT, PT, UP0, 0x80, 0x8 ;  /* 0x000000000008781c */ /* 0x002fc80003f0f008 */
[----:B------:R-:W-:-:S04]  /*1bb0*/  SEL R4, RZ, 0xffffffff, !P0 ;  /* 0xffffffffff047807 */ /* 0x000fc80004000000 */
[----:B------:R-:W-:Y:S01]  /*1bc0*/  ISETP.NE.AND P0, PT, R4, RZ, PT ;  /* 0x000000ff0400720c */ /* 0x000fe20003f05270 */
[----:B------:R-:W-:-:S12]  /*1bd0*/  IMAD.U32 R4, RZ, RZ, UR4 ;  /* 0x00000004ff047e24 */ /* 0x000fd8000f8e00ff */
[----:B------:R-:W-:Y:S05]  /*1be0*/  @!P0 BRA `(.L_x_34) ;  /* 0xfffffffc00dc8947 */ /* 0x000fea000383ffff */
.L_x_33:
[C---:B------:R-:W-:Y:S01]  /*1bf0*/  VIADD R5, R4.reuse, 0x10 ;  /* 0x0000001004057836 */ /* 0x040fe20000000000 */
[----:B------:R-:W-:Y:S01]  /*1c00*/  UMOV UR4, 0x50 ;  /* 0x0000005000047882 */ /* 0x000fe20000000000 */
[----:B------:R-:W-:Y:S01]  /*1c10*/  SHF.L.U32 R3, R3, R4, RZ ;  /* 0x0000000403037219 */ /* 0x000fe200000006ff */
[----:B------:R-:W-:Y:S01]  /*1c20*/  ULEA UR4, UR6, UR4, 0x18 ;  /* 0x0000000406047291 */ /* 0x000fe2000f8ec0ff */
[----:B------:R-:W-:Y:S01]  /*1c30*/  IMAD.SHL.U32 R4, R4, 0x20, RZ ;  /* 0x0000002004047824 */ /* 0x000fe200078e00ff */
[----:B------:R-:W-:-:S04]  /*1c40*/  SHF.L.U32 R0, R0, R5, RZ ;  /* 0x0000000500007219 */ /* 0x000fc800000006ff */
[----:B------:R-:W-:-:S05]  /*1c50*/  LOP3.LUT R0, R0, R3, RZ, 0xfc, !PT ;  /* 0x0000000300007212 */ /* 0x000fca00078efcff */
[----:B------:R1:W-:Y:S04]  /*1c60*/  ATOMS.OR RZ, [UR4], R0 ;  /* 0x00000000ffff798c */ /* 0x0003e8000b000004 */
[----:B------:R1:W-:Y:S01]  /*1c70*/  STS [UR5+0x78], R4 ;  /* 0x00007804ff007988 */ /* 0x0003e20008000805 */
[----:B------:R-:W-:Y:S05]  /*1c80*/  BRA `(.L_x_32) ;  /* 0x0000000000107947 */ /* 0x000fea0003800000 */
.L_x_31:
[----:B------:R-:W-:Y:S02]  /*1c90*/  MOV R0, 0xffffffff ;  /* 0xffffffff00007802 */ /* 0x000fe40000000f00 */
[----:B------:R-:W-:-:S03]  /*1ca0*/  MOV R4, 0x1cd0 ;  /* 0x00001cd000047802 */ /* 0x000fc60000000f00 */
[----:B------:R1:W-:Y:S04]  /*1cb0*/  STS [UR5+0x78], R0 ;  /* 0x00007800ff007988 */ /* 0x0003e80008000805 */
[----:B-1----:R-:W-:Y:S05]  /*1cc0*/  CALL.REL.NOINC `($__internal_1_$__cuda_sm10x_tcgen05_guardrail_trap_phase_invalid_during_alloc) ;  /* 0x0000002400c07944 */ /* 0x002fea0003c00000 */
.L_x_32:
[----:B------:R-:W-:Y:S05]  /*1cd0*/  WARPSYNC.ALL ;  /* 0x0000000000007948 */ /* 0x000fea0003800000 */
[----:B------:R-:W-:Y:S01]  /*1ce0*/  NOP ;  /* 0x0000000000007918 */ /* 0x000fe20000000000 */
.L_x_30:
[----:B------:R-:W2:Y:S08]  /*1cf0*/  S2UR UR8, SR_CgaCtaId ;  /* 0x00000000000879c3 */ /* 0x000eb00000008800 */
[----:B------:R-:W-:Y:S06]  /*1d00*/  BAR.SYNC.DEFER_BLOCKING 0x2, 0xa0 ;  /* 0x0082800000007b1d */ /* 0x000fec0000010000 */
[----:B------:R-:W-:-:S02]  /*1d10*/  UMOV UR4, 0x400 ;  /* 0x0000040000047882 */ /* 0x000fc40000000000 */
[----:B------:R-:W3:Y:S01]  /*1d20*/  S2UR UR28, SR_CTAID.Z ;  /* 0x00000000001c79c3 */ /* 0x000ee20000002700 */
[----:B--2---:R-:W-:Y:S02]  /*1d30*/  ULEA UR8, UR8, UR4, 0x18 ;  /* 0x0000000408087291 */ /* 0x004fe4000f8ec0ff */
[----:B---3--:R-:W-:-:S07]  /*1d40*/  UISETP.GT.U32.AND UP0, UPT, UR28, 0x7f, UPT ;  /* 0x0000007f1c00788c */ /* 0x008fce000bf04070 */
[----:B-1----:R-:W1:Y:S02]  /*1d50*/  LDS R0, [UR8+0x78] ;  /* 0x00007808ff007984 */ /* 0x002e640008000800 */
[----:B-1----:R-:W-:Y:S01]  /*1d60*/  R2UR UR29, R0 ;  /* 0x00000000001d72ca */ /* 0x002fe200000e0000 */
[----:B------:R-:W-:-:S14]  /*1d70*/  BRA.U UP0, `(.L_x_35) ;  /* 0x0000002100007547 */ /* 0x000fdc000b800000 */
[----:B------:R-:W1:Y:S01]  /*1d80*/  LDCU.64 UR4, c[0x0][0x5c0] ;  /* 0x0000b800ff0477ac */ /* 0x000e620008000a00 */
[----:B------:R-:W-:Y:S01]  /*1d90*/  SHF.R.U32.HI R0, RZ, 0x5, R2 ;  /* 0x00000005ff007819 */ /* 0x000fe20000011602 */
[----:B------:R-:W-:Y:S01]  /*1da0*/  IMAD.SHL.U32 R3, R2, 0x40, RZ ;  /* 0x0000004002037824 */ /* 0x000fe200078e00ff */
[----:B------:R-:W2:Y:S01]  /*1db0*/  S2UR UR22, SR_CTAID.X ;  /* 0x00000000001679c3 */ /* 0x000ea20000002500 */
[----:B------:R-:W-:Y:S01]  /*1dc0*/  UMOV UR9, 0x400 ;  /* 0x0000040000097882 */ /* 0x000fe20000000000 */
[----:B------:R-:W-:Y:S01]  /*1dd0*/  R2UR UR21, R0 ;  /* 0x00000000001572ca */ /* 0x000fe200000e0000 */
[----:B------:R-:W3:Y:S01]  /*1de0*/  LDCU.64 UR30, c[0x0][0x348] ;  /* 0x00006900ff1e77ac */ /* 0x000ee20008000a00 */
[----:B------:R-:W-:Y:S01]  /*1df0*/  LOP3.LUT R3, R3, 0x7c0, RZ, 0xc0, !PT ;  /* 0x000007c003037812 */ /* 0x000fe200078ec0ff */
[----:B------:R-:W-:Y:S01]  /*1e00*/  UMOV UR25, URZ ;  /* 0x000000ff00197c82 */ /* 0x000fe20008000000 */
[----:B------:R-:W-:Y:S01]  /*1e10*/  UMOV UR24, URZ ;  /* 0x000000ff00187c82 */ /* 0x000fe20008000000 */
[----:B-1----:R-:W-:-:S08]  /*1e20*/  UIMAD.WIDE.U32 UR6, UR28, UR5, URZ ;  /* 0x000000051c0672a5 */ /* 0x002fd0000f8e00ff */
[----:B------:R-:W-:Y:S01]  /*1e30*/  IMAD.U32 R0, RZ, RZ, UR21 ;  /* 0x00000015ff007e24 */ /* 0x000fe2000f8e00ff */
[----:B------:R-:W-:Y:S02]  /*1e40*/  ULEA UR26, UR21, UR29, 0x15 ;  /* 0x0000001d151a7291 */ /* 0x000fe4000f8ea8ff */
[----:B------:R-:W-:Y:S01]  /*1e50*/  UIADD3 UR5, UPT, UPT, UR28, -UR7, URZ ;  /* 0x800000071c057290 */ /* 0x000fe2000fffe0ff */
[----:B------:R-:W-:-:S03]  /*1e60*/  IMAD R0, R0, 0x800, R3 ;  /* 0x0000080000007824 */ /* 0x000fc600078e0203 */
[----:B------:R-:W-:Y:S01]  /*1e70*/  USHF.R.U32.HI UR5, URZ, UR20, UR5 ;  /* 0x00000014ff057299 */ /* 0x000fe20008011605 */
[----:B------:R-:W-:Y:S01]  /*1e80*/  VIADD R0, R0, UR8 ;  /* 0x0000000800007c36 */ /* 0x000fe20008000000 */
[----:B--2---:R-:W-:Y:S01]  /*1e90*/  USHF.L.U32 UR22, UR22, 0x7, URZ ;  /* 0x0000000716167899 */ /* 0x004fe200080006ff */
[----:B------:R-:W1:Y:S02]  /*1ea0*/  LDCU UR6, c[0x0][0x5d0] ;  /* 0x0000ba00ff0677ac */ /* 0x000e640008000800 */
[C---:B------:R-:W-:Y:S02]  /*1eb0*/  VIADD R3, R0.reuse, 0x8420 ;  /* 0x0000842000037836 */ /* 0x040fe40000000000 */
[C---:B------:R-:W-:Y:S01]  /*1ec0*/  VIADD R2, R0.reuse, 0x8430 ;  /* 0x0000843000027836 */ /* 0x040fe20000000000 */
[----:B------:R-:W-:Y:S01]  /*1ed0*/  UIADD3 UR5, UPT, UPT, UR7, UR5, URZ ;  /* 0x0000000507057290 */ /* 0x000fe2000fffe0ff */
[C---:B------:R-:W-:Y:S01]  /*1ee0*/  VIADD R4, R0.reuse, 0x430 ;  /* 0x0000043000047836 */ /* 0x040fe20000000000 */
[----:B------:R-:W-:Y:S01]  /*1ef0*/  SHF.R.U32.HI R72, RZ, 0x3, R3 ;  /* 0x00000003ff487819 */ /* 0x000fe20000011603 */
[C---:B------:R-:W-:Y:S01]  /*1f00*/  VIADD R5, R0.reuse, 0x400 ;  /* 0x0000040000057836 */ /* 0x040fe20000000000 */
[----:B------:R-:W-:Y:S01]  /*1f10*/  USHF.R.U32.HI UR14, URZ, UR19, UR5 ;  /* 0x00000013ff0e7299 */ /* 0x000fe20008011605 */
[----:B------:R-:W-:Y:S01]  /*1f20*/  SHF.R.U32.HI R73, RZ, 0x3, R2 ;  /* 0x00000003ff497819 */ /* 0x000fe20000011602 */
[----:B------:R-:W-:Y:S01]  /*1f30*/  VIADD R7, R0, 0x420 ;  /* 0x0000042000077836 */ /* 0x000fe20000000000 */
[----:B------:R-:W-:Y:S01]  /*1f40*/  LOP3.LUT R72, R3, 0x30, R72, 0x78, !PT ;  /* 0x0000003003487812 */ /* 0x000fe200078e7848 */
[----:B------:R-:W-:Y:S01]  /*1f50*/  UIADD3 UR14, UPT, UPT, -UR14, URZ, URZ ;  /* 0x000000ff0e0e7290 */ /* 0x000fe2000fffe1ff */
[----:B------:R-:W-:Y:S01]  /*1f60*/  LOP3.LUT R73, R2, 0x30, R73, 0x78, !PT ;  /* 0x0000003002497812 */ /* 0x000fe200078e7849 */
[C---:B------:R-:W-:Y:S01]  /*1f70*/  VIADD R3, R0.reuse, 0x8400 ;  /* 0x0000840000037836 */ /* 0x040fe20000000000 */
[----:B------:R-:W-:Y:S01]  /*1f80*/  SHF.R.U32.HI R69, RZ, 0x3, R4 ;  /* 0x00000003ff457819 */ /* 0x000fe20000011604 */
[----:B------:R-:W-:Y:S01]  /*1f90*/  UIMAD UR14, UR4, UR14, UR28 ;  /* 0x0000000e040e72a4 */ /* 0x000fe2000f8e021c */
[C---:B------:R-:W-:Y:S01]  /*1fa0*/  VIADD R2, R0.reuse, 0x8410 ;  /* 0x0000841000027836 */ /* 0x040fe20000000000 */
[----:B------:R-:W2:Y:S01]  /*1fb0*/  LDCU.64 UR4, c[0x0][0x5d8] ;  /* 0x0000bb00ff0477ac */ /* 0x000ea20008000a00 */
[----:B------:R-:W-:Y:S01]  /*1fc0*/  SHF.R.U32.HI R70, RZ, 0x3, R3 ;  /* 0x00000003ff467819 */ /* 0x000fe20000011603 */
[----:B------:R-:W-:Y:S01]  /*1fd0*/  VIADD R0, R0, 0x410 ;  /* 0x0000041000007836 */ /* 0x000fe20000000000 */
[----:B------:R-:W-:Y:S01]  /*1fe0*/  SHF.R.U32.HI R68, RZ, 0x3, R7 ;  /* 0x00000003ff447819 */ /* 0x000fe20000011607 */
[----:B-1----:R-:W-:Y:S01]  /*1ff0*/  UIMAD.WIDE.U32 UR6, UR14, UR6, URZ ;  /* 0x000000060e0672a5 */ /* 0x002fe2000f8e00ff */
[----:B------:R-:W-:Y:S01]  /*2000*/  SHF.R.U32.HI R71, RZ, 0x3, R2 ;  /* 0x00000003ff477819 */ /* 0x000fe20000011602 */
[----:B------:R-:W-:Y:S01]  /*2010*/  ULOP3.LUT UR22, UR22, 0x180, URZ, 0xc0, !UPT ;  /* 0x0000018016167892 */ /* 0x000fe2000f8ec0ff */
[----:B------:R-:W-:Y:S01]  /*2020*/  LOP3.LUT R70, R3, 0x30, R70, 0x78, !PT ;  /* 0x0000003003467812 */ /* 0x000fe200078e7846 */
[----:B------:R-:W-:Y:S01]  /*2030*/  UIADD3 UR6, UPT, UPT, UR14, -UR7, URZ ;  /* 0x800000070e067290 */ /* 0x000fe2000fffe0ff */
[----:B------:R-:W-:-:S02]  /*2040*/  LOP3.LUT R71, R2, 0x30, R71, 0x78, !PT ;  /* 0x0000003002477812 */ /* 0x000fc400078e7847 */
[----:B------:R-:W-:Y:S01]  /*2050*/  SHF.R.U32.HI R3, RZ, 0x3, R0 ;  /* 0x00000003ff037819 */ /* 0x000fe20000011600 */
[----:B------:R-:W-:Y:S01]  /*2060*/  USHF.R.U32.HI UR6, URZ, UR18, UR6 ;  /* 0x00000012ff067299 */ /* 0x000fe20008011606 */
[----:B------:R-:W-:Y:S02]  /*2070*/  SHF.R.U32.HI R2, RZ, 0x3, R5 ;  /* 0x00000003ff027819 */ /* 0x000fe40000011605 */
[----:B------:R-:W-:Y:S01]  /*2080*/  LOP3.LUT R3, R0, 0x30, R3, 0x78, !PT ;  /* 0x0000003000037812 */ /* 0x000fe200078e7803 */
[----:B------:R-:W-:Y:S01]  /*2090*/  UIADD3 UR6, UPT, UPT, UR7, UR6, URZ ;  /* 0x0000000607067290 */ /* 0x000fe2000fffe0ff */
[----:B------:R-:W-:Y:S01]  /*20a0*/  LOP3.LUT R69, R4, 0x30, R69, 0x78, !PT ;  /* 0x0000003004457812 */ /* 0x000fe200078e7845 */
[----:B------:R-:W-:Y:S01]  /*20b0*/  IMAD.MOV.U32 R0, RZ, RZ, RZ ;  /* 0x000000ffff007224 */ /* 0x000fe200078e00ff */
[----:B------:R-:W-:Y:S01]  /*20c0*/  LOP3.LUT R68, R7, 0x30, R68, 0x78, !PT ;  /* 0x0000003007447812 */ /* 0x000fe200078e7844 */
[----:B------:R-:W-:Y:S01]  /*20d0*/  USHF.R.U32.HI UR6, URZ, UR17, UR6 ;  /* 0x00000011ff067299 */ /* 0x000fe20008011606 */
[----:B------:R-:W-:-:S03]  /*20e0*/  LOP3.LUT R2, R5, 0x30, R2, 0x78, !PT ;  /* 0x0000003005027812 */ /* 0x000fc600078e7802 */
[----:B--2---:R-:W-:-:S07]  /*20f0*/  UIMAD.WIDE.U32 UR10, UR6, UR5, URZ ;  /* 0x00000005060a72a5 */ /* 0x004fce000f8e00ff */
[----:B------:R-:W-:Y:S02]  /*2100*/  UMOV UR7, UR11 ;  /* 0x0000000b00077c82 */ /* 0x000fe40008000000 */
[----:B------:R-:W-:Y:S02]  /*2110*/  UIADD3 UR5, UPT, UPT, UR6, -UR7, URZ ;  /* 0x8000000706057290 */ /* 0x000fe4000fffe0ff */
[----:B------:R-:W1:Y:S01]  /*2120*/  LDCU UR11, c[0x0][0x374] ;  /* 0x00006e80ff0b77ac */ /* 0x000e620008000800 */
[----:B------:R-:W1:Y:S01]  /*2130*/  LDCU UR10, c[0x0][0x370] ;  /* 0x00006e00ff0a77ac */ /* 0x000e620008000800 */
[----:B------:R-:W-:Y:S01]  /*2140*/  USHF.R.U32.HI UR5, URZ, UR16, UR5 ;  /* 0x00000010ff057299 */ /* 0x000fe20008011605 */
[----:B------:R-:W2:Y:S03]  /*2150*/  LDCU UR8, c[0x0][0x378] ;  /* 0x00006f00ff0877ac */ /* 0x000ea60008000800 */
[----:B------:R-:W-:Y:S01]  /*2160*/  UIADD3 UR5, UPT, UPT, UR7, UR5, URZ ;  /* 0x0000000507057290 */ /* 0x000fe2000fffe0ff */
[----:B------:R-:W4:Y:S03]  /*2170*/  S2UR UR7, SR_CgaCtaId ;  /* 0x00000000000779c3 */ /* 0x000f260000008800 */
[----:B------:R-:W-:-:S04]  /*2180*/  USHF.R.U32.HI UR5, URZ, UR15, UR5 ;  /* 0x0000000fff057299 */ /* 0x000fc80008011605 */
[----:B------:R-:W-:Y:S02]  /*2190*/  UIADD3 UR5, UPT, UPT, -UR5, URZ, URZ ;  /* 0x000000ff05057290 */ /* 0x000fe4000fffe1ff */
[----:B-1----:R-:W-:Y:S01]  /*21a0*/  UIMAD UR10, UR11, UR10, URZ ;  /* 0x0000000a0b0a72a4 */ /* 0x002fe2000f8e02ff */
[----:B------:R-:W1:Y:S01]  /*21b0*/  S2UR UR11, SR_CTAID.Y ;  /* 0x00000000000b79c3 */ /* 0x000e620000002600 */
[----:B------:R-:W-:Y:S02]  /*21c0*/  UIMAD UR4, UR4, UR5, UR6 ;  /* 0x00000005040472a4 */ /* 0x000fe4000f8e0206 */
[----:B--2---:R-:W-:Y:S02]  /*21d0*/  UIMAD UR8, UR10, UR8, URZ ;  /* 0x000000080a0872a4 */ /* 0x004fe4000f8e02ff */
[----:B------:R-:W-:Y:S02]  /*21e0*/  UIADD3 UR6, UPT, UPT, -UR6, URZ, URZ ;  /* 0x000000ff06067290 */ /* 0x000fe4000fffe1ff */
[----:B------:R-:W-:Y:S01]  /*21f0*/  USHF.R.S32.HI UR27, URZ, 0x1f, UR8 ;  /* 0x0000001fff1b7899 */ /* 0x000fe20008011408 */
[----:B------:R-:W2:Y:S03]  /*2200*/  LDCU UR5, c[0x0][0x5cc] ;  /* 0x0000b980ff0577ac */ /* 0x000ea60008000800 */
[----:B------:R-:W-:-:S02]  /*2210*/  ULEA.HI UR27, UR27, UR8, URZ, 0x3 ;  /* 0x000000081b1b7291 */ /* 0x000fc4000f8f18ff */
[----:B----4-:R-:W-:Y:S02]  /*2220*/  ULEA UR7, UR7, UR9, 0x18 ;  /* 0x0000000907077291 */ /* 0x010fe4000f8ec0ff */
[----:B-123--:R-:W-:-:S12]  /*2230*/  UIMAD UR14, UR5, UR6, UR14 ;  /* 0x00000006050e72a4 */ /* 0x00efd8000f8e020e */
.L_x_39:
[----:B------:R-:W-:Y:S01]  /*2240*/  ULEA UR23, UR24, UR7, 0x3 ;  /* 0x0000000718177291 */ /* 0x000fe2000f8e18ff */
[----:B------:R-:W-:Y:S01]  /*2250*/  SHF.L.U32 R6, R0, 0x1f, RZ ;  /* 0x0000001f00067819 */ /* 0x000fe200000006ff */
[----:B------:R-:W1:Y:S01]  /*2260*/  S2UR UR32, SR_CgaCtaId ;  /* 0x00000000002079c3 */ /* 0x000e620000008800 */
[----:B------:R-:W-:Y:S02]  /*2270*/  UIADD3 UR38, UP1, UPT, UR30, 0x140, URZ ;  /* 0x000001401e267890 */ /* 0x000fe4000ff3e0ff */
[----:B------:R-:W-:Y:S02]  /*2280*/  UIADD3 UR34, UPT, UPT, UR4, UR4, URZ ;  /* 0x0000000404227290 */ /* 0x000fe4000fffe0ff */
[----:B------:R-:W-:Y:S01]  /*2290*/  UIADD3 UR36, UP0, UPT, UR30, 0x1c0, URZ ;  /* 0x000001c01e247890 */ /* 0x000fe2000ff1e0ff */
[----:B------:R-:W-:Y:S01]  /*22a0*/  UMOV UR4, 0x400 ;  /* 0x0000040000047882 */ /* 0x000fe20000000000 */
[----:B------:R-:W2:Y:S01]  /*22b0*/  SYNCS.PHASECHK.TRANS64.TRYWAIT P0, [UR23+0x50], R6 ;  /* 0x00005006ff0075a7 */ /* 0x000ea20008001117 */
[----:B------:R-:W-:-:S02]  /*22c0*/  UIADD3.X UR39, UPT, UPT, URZ, UR31, URZ, UP1, !UPT ;  /* 0x0000001fff277290 */ /* 0x000fc40008ffe4ff */
[----:B------:R-:W-:Y:S01]  /*22d0*/  ULEA UR33, UR24, UR26, 0x7 ;  /* 0x0000001a18217291 */ /* 0x000fe2000f8e38ff */
[----:B------:R-:W3:Y:S01]  /*22e0*/  LDCU UR35, c[0x0][0x5e4] ;  /* 0x0000bc80ff2377ac */ /* 0x000ee20008000800 */
[----:B------:R-:W-:Y:S02]  /*22f0*/  ULEA UR14, UR14, UR22, 0x9 ;  /* 0x000000160e0e7291 */ /* 0x000fe4000f8e48ff */
[----:B------:R-:W-:Y:S02]  /*2300*/  ULOP3.LUT UR34, UR34, 0x1, UR11, 0xf8, !UPT ;  /* 0x0000000122227892 */ /* 0x000fe4000f8ef80b */
[----:B------:R-:W-:Y:S02]  /*2310*/  UIADD3.X UR37, UPT, UPT, URZ, UR31, URZ, UP0, !UPT ;  /* 0x0000001fff257290 */ /* 0x000fe400087fe4ff */
[----:B------:R-:W-:Y:S02]  /*2320*/  UPLOP3.LUT UP1, UPT, UPT, UPT, UPT, 0x80, 0x8 ;  /* 0x000000000008789c */ /* 0x000fe40003f2f070 */
[----:B-1----:R-:W-:Y:S01]  /*2330*/  ULEA UR32, UR32, UR4, 0x18 ;  /* 0x0000000420207291 */ /* 0x002fe2000f8ec0ff */
[----:B--23--:R-:W-:Y:S11]  /*2340*/  @!P0 BRA `(.L_x_36) ;  /* 0x0000001c00f88947 */ /* 0x00cff60003800000 */
.L_x_53:
[----:B------:R-:W-:-:S05]  /*2350*/  UMOV UR5, URZ ;  /* 0x000000ff00057c82 */ /* 0x000fca0008000000 */
.L_x_38:
[----:B------:R-:W-:Y:S02]  /*2360*/  USHF.L.U32 UR13, UR5, 0x5, URZ ;  /* 0x00000005050d7899 */ /* 0x000fe400080006ff */
[----:B------:R-:W-:Y:S02]  /*2370*/  USHF.R.U32.HI UR6, URZ, 0x1, UR5 ;  /* 0x00000001ff067899 */ /* 0x000fe40008011605 */
[----:B------:R-:W-:Y:S02]  /*2380*/  UIADD3 UR4, UPT, UPT, UR33, UR13, URZ ;  /* 0x0000000d21047290 */ /* 0x000fe4000fffe0ff */
[----:B------:R-:W-:Y:S02]  /*2390*/  ULEA UR6, UR25, UR6, 0x2 ;  /* 0x0000000619067291 */ /* 0x000fe4000f8e10ff */
[----:B------:R-:W-:-:S05]  /*23a0*/  UISETP.NE.AND UP0, UPT, UR21, URZ, UPT ;  /* 0x000000ff1500728c */ /* 0x000fca000bf05270 */
[----:B---3--:R-:W2:Y:S01]  /*23b0*/  LDTM.x32 R36, tmem[UR4+0x20] ;  /* 0x00002004002479ee */ /* 0x008ea200082c0000 */
[----:B-1----:R-:W1:Y:S01]  /*23c0*/  LDTM.x32 R4, tmem[UR4] ;  /* 0x00000004000479ee */ /* 0x002e6200082c0000 */
[----:B------:R-:W-:-:S04]  /*23d0*/  ULEA UR4, UR25, UR5, 0x2 ;  /* 0x0000000519047291 */ /* 0x000fc8000f8e10ff */
[----:B------:R-:W-:-:S04]  /*23e0*/  USHF.R.S32.HI UR12, URZ, 0x1f, UR4 ;  /* 0x0000001fff0c7899 */ /* 0x000fc80008011404 */
[----:B------:R-:W-:-:S04]  /*23f0*/  ULEA.HI UR12, UR12, UR4, URZ, 0x2 ;  /* 0x000000040c0c7291 */ /* 0x000fc8000f8f10ff */
[----:B------:R-:W-:-:S04]  /*2400*/  ULOP3.LUT UR12, UR12, 0xfffffffc, URZ, 0xc0, !UPT ;  /* 0xfffffffc0c0c7892 */ /* 0x000fc8000f8ec0ff */
[----:B------:R-:W-:Y:S02]  /*2410*/  UIADD3 UR12, UPT, UPT, UR4, -UR12, URZ ;  /* 0x8000000c040c7290 */ /* 0x000fe4000fffe0ff */
[----:B------:R-:W-:Y:S01]  /*2420*/  UIADD3 UR4, UPT, UPT, UR4, 0x1, URZ ;  /* 0x0000000104047890 */ /* 0x000fe2000fffe0ff */
[----:B--2---:R-:W-:Y:S01]  /*2430*/  FMUL R53, R53, UR35 ;  /* 0x0000002335357c20 */ /* 0x004fe20008400000 */
[----:B-1----:R-:W-:Y:S01]  /*2440*/  FMUL R9, R9, UR35 ;  /* 0x0000002309097c20 */ /* 0x002fe20008400000 */
[----:B------:R-:W-:Y:S01]  /*2450*/  FMUL R8, R8, UR35 ;  /* 0x0000002308087c20 */ /* 0x000fe20008400000 */
[----:B------:R-:W-:Y:S01]  /*2460*/  FMUL R74, R7, UR35 ;  /* 0x00000023074a7c20 */ /* 0x000fe20008400000 */
[----:B------:R-:W-:Y:S01]  /*2470*/  FMUL R75, R6, UR35 ;  /* 0x00000023064b7c20 */ /* 0x000fe20008400000 */
[----:B------:R-:W-:Y:S01]  /*2480*/  FMUL R76, R5, UR35 ;  /* 0x00000023054c7c20 */ /* 0x000fe20008400000 */
[----:B------:R-:W-:Y:S01]  /*2490*/  FMUL R77, R4, UR35 ;  /* 0x00000023044d7c20 */ /* 0x000fe20008400000 */
[----:B------:R-:W-:Y:S01]  /*24a0*/  FMUL R11, R11, UR35 ;  /* 0x000000230b0b7c20 */ /* 0x000fe20008400000 */
[----:B------:R-:W-:Y:S01]  /*24b0*/  FMUL R78, R10, UR35 ;  /* 0x000000230a4e7c20 */ /* 0x000fe20008400000 */
[----:B------:R-:W-:Y:S01]  /*24c0*/  MOV R10, UR12 ;  /* 0x0000000c000a7c02 */ /* 0x000fe20008000f00 */
[----:B------:R-:W-:Y:S01]  /*24d0*/  FMUL R54, R54, UR35 ;  /* 0x0000002336367c20 */ /* 0x000fe20008400000 */
[----:B------:R-:W-:Y:S01]  /*24e0*/  F2FP.BF16.F32.PACK_AB R6, R9, R8 ;  /* 0x000000080906723e */ /* 0x000fe200000010ff */
[----:B------:R-:W-:Y:S01]  /*24f0*/  FMUL R82, R53, -1.4426950216293334961 ;  /* 0xbfb8aa3b35527820 */ /* 0x000fe20000400000 */
[----:B------:R-:W-:Y:S01]  /*2500*/  F2FP.BF16.F32.PACK_AB R5, R74, R75 ;  /* 0x0000004b4a05723e */ /* 0x000fe200000010ff */
[----:B------:R-:W-:Y:S01]  /*2510*/  FMUL R13, R13, UR35 ;  /* 0x000000230d0d7c20 */ /* 0x000fe20008400000 */
[----:B------:R-:W-:Y:S01]  /*2520*/  F2FP.BF16.F32.PACK_AB R4, R76, R77 ;  /* 0x0000004d4c04723e */ /* 0x000fe200000010ff */
[----:B------:R-:W-:Y:S01]  /*2530*/  FMUL R12, R12, UR35 ;  /* 0x000000230c0c7c20 */ /* 0x000fe20008400000 */
[----:B------:R-:W-:Y:S01]  /*2540*/  F2FP.BF16.F32.PACK_AB R7, R11, R78 ;  /* 0x0000004e0b07723e */ /* 0x000fe200000010ff */
[----:B------:R-:W-:Y:S01]  /*2550*/  FMUL R79, R15, UR35 ;  /* 0x000000230f4f7c20 */ /* 0x000fe20008400000 */
[----:B------:R-:W-:Y:S01]  /*2560*/  LEA R80, R10, R2, 0xd ;  /* 0x000000020a507211 */ /* 0x000fe200078e68ff */
[----:B------:R-:W-:Y:S01]  /*2570*/  FMUL R14, R14, UR35 ;  /* 0x000000230e0e7c20 */ /* 0x000fe20008400000 */
[----:B------:R-:W-:Y:S01]  /*2580*/  FMUL R17, R17, UR35 ;  /* 0x0000002311117c20 */ /* 0x000fe20008400000 */
[----:B------:R-:W-:Y:S01]  /*2590*/  FMUL R16, R16, UR35 ;  /* 0x0000002310107c20 */ /* 0x000fe20008400000 */
[----:B------:R-:W-:Y:S01]  /*25a0*/  FMUL R19, R19, UR35 ;  /* 0x0000002313137c20 */ /* 0x000fe20008400000 */
[----:B------:R1:W-:Y:S01]  /*25b0*/  STS.128 [R80], R4 ;  /* 0x0000000450007388 */ /* 0x0003e20000000c00 */
[----:B------:R-:W-:Y:S01]  /*25c0*/  FMUL R90, R54, -1.4426950216293334961 ;  /* 0xbfb8aa3b365a7820 */ /* 0x000fe20000400000 */
[----:B------:R2:W3:Y:S01]  /*25d0*/  MUFU.EX2 R15, R82 ;  /* 0x00000052000f7308 */ /* 0x0004e20000000800 */
[----:B------:R-:W-:Y:S01]  /*25e0*/  FMUL R21, R21, UR35 ;  /* 0x0000002315157c20 */ /* 0x000fe20008400000 */
[----:B------:R-:W-:Y:S01]  /*25f0*/  FMUL R20, R20, UR35 ;  /* 0x0000002314147c20 */ /* 0x000fe20008400000 */
[----:B------:R-:W-:Y:S01]  /*2600*/  FMUL R23, R23, UR35 ;  /* 0x0000002317177c20 */ /* 0x000fe20008400000 */
[----:B------:R-:W-:Y:S01]  /*2610*/  FMUL R22, R22, UR35 ;  /* 0x0000002316167c20 */ /* 0x000fe20008400000 */
[----:B------:R-:W-:Y:S01]  /*2620*/  FMUL R25, R25, UR35 ;  /* 0x0000002319197c20 */ /* 0x000fe20008400000 */
[----:B------:R-:W-:Y:S01]  /*2630*/  FMUL R24, R24, UR35 ;  /* 0x0000002318187c20 */ /* 0x000fe20008400000 */
[----:B------:R-:W-:Y:S01]  /*2640*/  FMUL R27, R27, UR35 ;  /* 0x000000231b1b7c20 */ /* 0x000fe20008400000 */
[----:B------:R-:W-:Y:S01]  /*2650*/  MUFU.EX2 R90, R90 ;  /* 0x0000005a005a7308 */ /* 0x000fe20000000800 */
[----:B------:R-:W-:Y:S01]  /*2660*/  FMUL R52, R52, UR35 ;  /* 0x0000002334347c20 */ /* 0x000fe20008400000 */
[----:B------:R-:W-:Y:S01]  /*2670*/  FMUL R46, R46, UR35 ;  /* 0x000000232e2e7c20 */ /* 0x000fe20008400000 */
[----:B------:R-:W-:Y:S01]  /*2680*/  LEA R87, R10, R68, 0xd ;  /* 0x000000440a577211 */ /* 0x000fe200078e68ff */
[----:B------:R-:W-:Y:S01]  /*2690*/  FMUL R56, R56, UR35 ;  /* 0x0000002338387c20 */ /* 0x000fe20008400000 */
[----:B------:R-:W-:Y:S01]  /*26a0*/  FMUL R83, R52, -1.4426950216293334961 ;  /* 0xbfb8aa3b34537820 */ /* 0x000fe20000400000 */
[----:B------:R-:W-:Y:S01]  /*26b0*/  FMUL R91, R46, -1.4426950216293334961 ;  /* 0xbfb8aa3b2e5b7820 */ /* 0x000fe20000400000 */
[----:B------:R-:W-:Y:S01]  /*26c0*/  FMUL R55, R55, UR35 ;  /* 0x0000002337377c20 */ /* 0x000fe20008400000 */
[----:B------:R-:W-:Y:S01]  /*26d0*/  FMUL R57, R57, UR35 ;  /* 0x0000002339397c20 */ /* 0x000fe20008400000 */
[----:B--2---:R-:W-:Y:S01]  /*26e0*/  LEA R82, R10, R3, 0xd ;  /* 0x000000030a527211 */ /* 0x004fe200078e68ff */
[----:B------:R-:W-:Y:S01]  /*26f0*/  FMUL R44, R44, UR35 ;  /* 0x000000232c2c7c20 */ /* 0x000fe20008400000 */
[----:B------:R-:W-:Y:S01]  /*2700*/  FMUL R81, R55, -1.4426950216293334961 ;  /* 0xbfb8aa3b37517820 */ /* 0x000fe20000400000 */
[----:B------:R-:W-:Y:S01]  /*2710*/  FMUL R85, R57, -1.4426950216293334961 ;  /* 0xbfb8aa3b39557820 */ /* 0x000fe20000400000 */
[----:B------:R-:W-:Y:S01]  /*2720*/  FMUL R47, R47, UR35 ;  /* 0x000000232f2f7c20 */ /* 0x000fe20008400000 */
[----:B------:R-:W-:Y:S01]  /*2730*/  FMUL R86, R44, -1.4426950216293334961 ;  /* 0xbfb8aa3b2c567820 */ /* 0x000fe20000400000 */
[----:B---3--:R-:W-:Y:S01]  /*2740*/  FADD R93, R15, 1 ;  /* 0x3f8000000f5d7421 */ /* 0x008fe20000000000 */
[----:B------:R-:W-:Y:S01]  /*2750*/  FMUL R38, R38, UR35 ;  /* 0x0000002326267c20 */ /* 0x000fe20008400000 */
[----:B------:R-:W-:Y:S01]  /*2760*/  MUFU.EX2 R81, R81 ;  /* 0x0000005100517308 */ /* 0x000fe20000000800 */
[----:B------:R-:W-:Y:S01]  /*2770*/  FMUL R48, R48, UR35 ;  /* 0x0000002330307c20 */ /* 0x000fe20008400000 */
[----:B------:R-:W-:Y:S01]  /*2780*/  FMUL R49, R49, UR35 ;  /* 0x0000002331317c20 */ /* 0x000fe20008400000 */
[----:B------:R-:W-:Y:S01]  /*2790*/  FMUL R45, R45, UR35 ;  /* 0x000000232d2d7c20 */ /* 0x000fe20008400000 */
[----:B-1----:R-:W-:Y:S01]  /*27a0*/  FMUL R80, R18, UR35 ;  /* 0x0000002312507c20 */ /* 0x002fe20008400000 */
[----:B------:R-:W-:Y:S01]  /*27b0*/  F2FP.BF16.F32.PACK_AB R4, R13, R12 ;  /* 0x0000000c0d04723e */ /* 0x000fe200000010ff */
[----:B------:R-:W-:Y:S01]  /*27c0*/  FMUL R51, R51, UR35 ;  /* 0x0000002333337c20 */ /* 0x000fe20008400000 */
[----:B------:R-:W-:Y:S01]  /*27d0*/  F2FP.BF16.F32.PACK_AB R5, R79, R14 ;  /* 0x0000000e4f05723e */ /* 0x000fe200000010ff */
[----:B------:R1:W2:Y:S01]  /*27e0*/  MUFU.EX2 R18, R83 ;  /* 0x0000005300127308 */ /* 0x0002a20000000800 */
[----:B------:R-:W-:Y:S01]  /*27f0*/  F2FP.BF16.F32.PACK_AB R6, R17, R16 ;  /* 0x000000101106723e */ /* 0x000fe200000010ff */
[----:B------:R-:W-:Y:S01]  /*2800*/  FMUL R84, R45, -1.4426950216293334961 ;  /* 0xbfb8aa3b2d547820 */ /* 0x000fe20000400000 */
[----:B------:R-:W-:Y:S01]  /*2810*/  F2FP.BF16.F32.PACK_AB R7, R19, R80 ;  /* 0x000000501307723e */ /* 0x000fe200000010ff */
[----:B------:R-:W-:Y:S01]  /*2820*/  FMUL R88, R51, -1.4426950216293334961 ;  /* 0xbfb8aa3b33587820 */ /* 0x000fe20000400000 */
[----:B------:R-:W-:Y:S01]  /*2830*/  FMUL R50, R50, UR35 ;  /* 0x0000002332327c20 */ /* 0x000fe20008400000 */
[----:B------:R-:W-:Y:S01]  /*2840*/  FMUL R39, R39, UR35 ;  /* 0x0000002327277c20 */ /* 0x000fe20008400000 */
[----:B------:R-:W-:Y:S01]  /*2850*/  FMUL R42, R42, UR35 ;  /* 0x000000232a2a7c20 */ /* 0x000fe20008400000 */
[----:B------:R3:W-:Y:S01]  /*2860*/  STS.128 [R82], R4 ;  /* 0x0000000452007388 */ /* 0x0007e20000000c00 */
[----:B------:R-:W4:Y:S01]  /*2870*/  MUFU.EX2 R86, R86 ;  /* 0x0000005600567308 */ /* 0x000f220000000800 */
[----:B------:R-:W-:Y:S01]  /*2880*/  FMUL R89, R50, -1.4426950216293334961 ;  /* 0xbfb8aa3b32597820 */ /* 0x000fe20000400000 */
[----:B------:R-:W-:Y:S01]  /*2890*/  FMUL R43, R43, UR35 ;  /* 0x000000232b2b7c20 */ /* 0x000fe20008400000 */
[----:B------:R-:W-:Y:S01]  /*28a0*/  FMUL R36, R36, UR35 ;  /* 0x0000002324247c20 */ /* 0x000fe20008400000 */
[----:B------:R-:W-:Y:S01]  /*28b0*/  FMUL R37, R37, UR35 ;  /* 0x0000002325257c20 */ /* 0x000fe20008400000 */
[----:B------:R-:W-:Y:S01]  /*28c0*/  FMUL R58, R58, UR35 ;  /* 0x000000233a3a7c20 */ /* 0x000fe20008400000 */
[----:B------:R-:W-:Y:S01]  /*28d0*/  FMUL R61, R61, UR35 ;  /* 0x000000233d3d7c20 */ /* 0x000fe20008400000 */
[----:B------:R-:W-:Y:S01]  /*28e0*/  FMUL R64, R64, UR35 ;  /* 0x0000002340407c20 */ /* 0x000fe20008400000 */
[----:B-1----:R-:W-:Y:S01]  /*28f0*/  FMUL R83, R56, -1.4426950216293334961 ;  /* 0xbfb8aa3b38537820 */ /* 0x002fe20000400000 */
[----:B--2---:R-:W-:Y:S01]  /*2900*/  FADD R92, R18, 1 ;  /* 0x3f800000125c7421 */ /* 0x004fe20000000000 */
[----:B------:R-:W-:Y:S01]  /*2910*/  MUFU.EX2 R84, R84 ;  /* 0x0000005400547308 */ /* 0x000fe20000000800 */
[----:B------:R-:W-:Y:S01]  /*2920*/  FMUL R67, R67, UR35 ;  /* 0x0000002343437c20 */ /* 0x000fe20008400000 */
[----:B------:R-:W-:Y:S01]  /*2930*/  USHF.R.S32.HI UR8, URZ, 0x1f, UR4 ;  /* 0x0000001fff087899 */ /* 0x000fe20008011404 */
[----:B------:R-:W-:Y:S01]  /*2940*/  FMUL R28, R28, UR35 ;  /* 0x000000231c1c7c20 */ /* 0x000fe20008400000 */
[----:B------:R-:W-:-:S02]  /*2950*/  FMUL R29, R29, UR35 ;  /* 0x000000231d1d7c20 */ /* 0x000fc40008400000 */
[----:B------:R-:W-:Y:S01]  /*2960*/  ULEA.HI UR8, UR8, UR4, URZ, 0x2 ;  /* 0x0000000408087291 */ /* 0x000fe2000f8f10ff */
[----:B----4-:R-:W-:Y:S01]  /*2970*/  FADD R86, R86, 1 ;  /* 0x3f80000056567421 */ /* 0x010fe20000000000 */
[----:B------:R-:W1:Y:S02]  /*2980*/  MUFU.EX2 R83, R83 ;  /* 0x0000005300537308 */ /* 0x000e640000000800 */
[----:B------:R-:W-:-:S04]  /*2990*/  ULOP3.LUT UR8, UR8, 0xfffffffc, URZ, 0xc0, !UPT ;  /* 0xfffffffc08087892 */ /* 0x000fc8000f8ec0ff */
[----:B------:R-:W-:Y:S02]  /*29a0*/  UIADD3 UR8, UPT, UPT, UR4, -UR8, URZ ;  /* 0x8000000804087290 */ /* 0x000fe4000fffe0ff */
[----:B------:R2:W4:Y:S01]  /*29b0*/  MUFU.RCP R18, R93 ;  /* 0x0000005d00127308 */ /* 0x0005220000001000 */
[----:B------:R-:W-:Y:S01]  /*29c0*/  ULEA.HI UR4, UR6, UR6, URZ, 0x1 ;  /* 0x0000000606047291 */ /* 0x000fe2000f8f08ff */
[----:B---3--:R-:W-:Y:S01]  /*29d0*/  FMUL R82, R26, UR35 ;  /* 0x000000231a527c20 */ /* 0x008fe20008400000 */
[----:B------:R-:W-:Y:S02]  /*29e0*/  F2FP.BF16.F32.PACK_AB R4, R21, R20 ;  /* 0x000000141504723e */ /* 0x000fe400000010ff */
[----:B------:R-:W-:Y:S01]  /*29f0*/  ULOP3.LUT UR4, UR4, 0xfffffffe, URZ, 0xc0, !UPT ;  /* 0xfffffffe04047892 */ /* 0x000fe2000f8ec0ff */
[----:B------:R-:W-:Y:S02]  /*2a00*/  F2FP.BF16.F32.PACK_AB R5, R23, R22 ;  /* 0x000000161705723e */ /* 0x000fe400000010ff */
[----:B------:R3:W-:Y:S01]  /*2a10*/  MUFU.EX2 R26, R85 ;  /* 0x00000055001a7308 */ /* 0x0007e20000000800 */
[----:B------:R-:W-:Y:S01]  /*2a20*/  F2FP.BF16.F32.PACK_AB R6, R25, R24 ;  /* 0x000000181906723e */ /* 0x000fe200000010ff */
[----:B-1----:R-:W-:Y:S01]  /*2a30*/  FADD R83, R83, 1 ;  /* 0x3f80000053537421 */ /* 0x002fe20000000000 */
[----:B------:R-:W-:Y:S01]  /*2a40*/  F2FP.BF16.F32.PACK_AB R7, R27, R82 ;  /* 0x000000521b07723e */ /* 0x000fe200000010ff */
[----:B------:R-:W-:-:S04]  /*2a50*/  UIADD3 UR4, UPT, UPT, UR6, -UR4, URZ ;  /* 0x8000000406047290 */ /* 0x000fc8000fffe0ff */
[----:B------:R1:W-:Y:S01]  /*2a60*/  STS.128 [R87], R4 ;  /* 0x0000000457007388 */ /* 0x0003e20000000c00 */
[----:B--2---:R-:W-:Y:S01]  /*2a70*/  FMUL R93, R38, -1.4426950216293334961 ;  /* 0xbfb8aa3b265d7820 */ /* 0x004fe20000400000 */
[----:B------:R-:W-:Y:S01]  /*2a80*/  MUFU.EX2 R88, R88 ;  /* 0x0000005800587308 */ /* 0x000fe20000000800 */
[----:B----4-:R-:W-:-:S04]  /*2a90*/  FMUL R18, R53, R18 ;  /* 0x0000001235127220 */ /* 0x010fc80000400000 */
[----:B------:R-:W-:Y:S01]  /*2aa0*/  FMUL R21, R21, R18 ;  /* 0x0000001215157220 */ /* 0x000fe20000400000 */
[----:B---3--:R-:W-:Y:S02]  /*2ab0*/  FMUL R85, R47, -1.4426950216293334961 ;  /* 0xbfb8aa3b2f557820 */ /* 0x008fe40000400000 */
[----:B------:R-:W2:Y:S08]  /*2ac0*/  MUFU.EX2 R89, R89 ;  /* 0x0000005900597308 */ /* 0x000eb00000000800 */
[----:B------:R-:W3:Y:S01]  /*2ad0*/  MUFU.EX2 R85, R85 ;  /* 0x0000005500557308 */ /* 0x000ee20000000800 */
[----:B--2---:R-:W-:-:S07]  /*2ae0*/  FADD R89, R89, 1 ;  /* 0x3f80000059597421 */ /* 0x004fce0000000000 */
[----:B-1----:R1:W-:Y:S01]  /*2af0*/  MUFU.EX2 R4, R91 ;  /* 0x0000005b00047308 */ /* 0x0023e20000000800 */
[----:B------:R-:W-:Y:S01]  /*2b00*/  FMUL R6, R41, UR35 ;  /* 0x0000002329067c20 */ /* 0x000fe20008400000 */
[----:B------:R-:W-:Y:S01]  /*2b10*/  FMUL R87, R48, -1.4426950216293334961 ;  /* 0xbfb8aa3b30577820 */ /* 0x000fe20000400000 */
[----:B------:R-:W-:Y:S01]  /*2b20*/  FMUL R7, R49, -1.4426950216293334961 ;  /* 0xbfb8aa3b31077820 */ /* 0x000fe20000400000 */
[----:B---3--:R-:W-:Y:S01]  /*2b30*/  FADD R85, R85, 1 ;  /* 0x3f80000055557421 */ /* 0x008fe20000000000 */
[----:B------:R-:W-:-:S03]  /*2b40*/  FMUL R15, R6, -1.4426950216293334961 ;  /* 0xbfb8aa3b060f7820 */ /* 0x000fc60000400000 */
[----:B------:R-:W2:Y:S08]  /*2b50*/  MUFU.RCP R5, R92 ;  /* 0x0000005c00057308 */ /* 0x000eb00000001000 */
[----:B------:R-:W3:Y:S01]  /*2b60*/  MUFU.EX2 R87, R87 ;  /* 0x0000005700577308 */ /* 0x000ee20000000800 */
[----:B-1----:R-:W-:Y:S01]  /*2b70*/  FADD R91, R90, 1 ;  /* 0x3f8000005a5b7421 */ /* 0x002fe20000000000 */
[----:B------:R-:W-:Y:S01]  /*2b80*/  FADD R90, R81, 1 ;  /* 0x3f800000515a7421 */ /* 0x000fe20000000000 */
[----:B------:R-:W-:-:S05]  /*2b90*/  FMUL R81, R39, -1.4426950216293334961 ;  /* 0xbfb8aa3b27517820 */ /* 0x000fca0000400000 */
[----:B------:R-:W1:Y:S01]  /*2ba0*/  MUFU.RCP R41, R91 ;  /* 0x0000005b00297308 */ /* 0x000e620000001000 */
[----:B--2---:R-:W-:Y:S01]  /*2bb0*/  FMUL R5, R52, R5 ;  /* 0x0000000534057220 */ /* 0x004fe20000400000 */
[----:B------:R-:W-:-:S03]  /*2bc0*/  FADD R92, R26, 1 ;  /* 0x3f8000001a5c7421 */ /* 0x000fc60000000000 */
[----:B------:R-:W-:Y:S01]  /*2bd0*/  FMUL R20, R20, R5 ;  /* 0x0000000514147220 */ /* 0x000fe20000400000 */
[----:B------:R-:W-:Y:S02]  /*2be0*/  FMUL R5, R40, UR35 ;  /* 0x0000002328057c20 */ /* 0x000fe40008400000 */
[----:B------:R-:W2:Y:S01]  /*2bf0*/  MUFU.RCP R40, R90 ;  /* 0x0000005a00287308 */ /* 0x000ea20000001000 */
[----:B---3--:R-:W-:Y:S01]  /*2c00*/  FADD R87, R87, 1 ;  /* 0x3f80000057577421 */ /* 0x008fe20000000000 */
[----:B------:R-:W-:Y:S01]  /*2c10*/  FMUL R18, R5, -1.4426950216293334961 ;  /* 0xbfb8aa3b05127820 */ /* 0x000fe20000400000 */
[----:B------:R-:W-:-:S05]  /*2c20*/  F2FP.BF16.F32.PACK_AB R20, R21, R20 ;  /* 0x000000141514723e */ /* 0x000fca00000010ff */
[----:B------:R-:W-:Y:S01]  /*2c30*/  MUFU.EX2 R90, R93 ;  /* 0x0000005d005a7308 */ /* 0x000fe20000000800 */
[----:B-1----:R-:W-:Y:S01]  /*2c40*/  FMUL R41, R54, R41 ;  /* 0x0000002936297220 */ /* 0x002fe20000400000 */
[----:B------:R-:W-:-:S03]  /*2c50*/  FMUL R91, R37, -1.4426950216293334961 ;  /* 0xbfb8aa3b255b7820 */ /* 0x000fc60000400000 */
[----:B------:R-:W-:-:S03]  /*2c60*/  FMUL R22, R22, R41 ;  /* 0x0000002916167220 */ /* 0x000fc60000400000 */
[----:B------:R-:W1:Y:S01]  /*2c70*/  MUFU.RCP R41, R83 ;  /* 0x0000005300297308 */ /* 0x000e620000001000 */
[----:B--2---:R-:W-:-:S04]  /*2c80*/  FMUL R40, R55, R40 ;  /* 0x0000002837287220 */ /* 0x004fc80000400000 */
[----:B------:R-:W-:Y:S01]  /*2c90*/  FMUL R23, R23, R40 ;  /* 0x0000002817177220 */ /* 0x000fe20000400000 */
[----:B------:R-:W-:Y:S01]  /*2ca0*/  FADD R40, R84, 1 ;  /* 0x3f80000054287421 */ /* 0x000fe20000000000 */
[----:B------:R-:W-:Y:S01]  /*2cb0*/  FMUL R84, R36, -1.4426950216293334961 ;  /* 0xbfb8aa3b24547820 */ /* 0x000fe20000400000 */
[----:B------:R-:W-:Y:S02]  /*2cc0*/  MUFU.EX2 R7, R7 ;  /* 0x0000000700077308 */ /* 0x000fe40000000800 */
[----:B------:R-:W-:-:S06]  /*2cd0*/  F2FP.BF16.F32.PACK_AB R21, R23, R22 ;  /* 0x000000161715723e */ /* 0x000fcc00000010ff */
[----:B------:R-:W2:Y:S01]  /*2ce0*/  MUFU.RCP R26, R92 ;  /* 0x0000005c001a7308 */ /* 0x000ea20000001000 */
[----:B-1----:R-:W-:Y:S01]  /*2cf0*/  FMUL R93, R56, R41 ;  /* 0x00000029385d7220 */ /* 0x002fe20000400000 */
[----:B------:R-:W-:-:S03]  /*2d00*/  FMUL R83, R59, UR35 ;  /* 0x000000233b537c20 */ /* 0x000fc60008400000 */
[----:B------:R-:W-:Y:S01]  /*2d10*/  FMUL R24, R24, R93 ;  /* 0x0000005d18187220 */ /* 0x000fe20000400000 */
[----:B------:R-:W-:Y:S01]  /*2d20*/  FADD R93, R4, 1 ;  /* 0x3f800000045d7421 */ /* 0x000fe20000000000 */
[----:B------:R-:W-:Y:S01]  /*2d30*/  FMUL R4, R43, -1.4426950216293334961 ;  /* 0xbfb8aa3b2b047820 */ /* 0x000fe20000400000 */
[----:B------:R-:W1:Y:S08]  /*2d40*/  MUFU.RCP R41, R86 ;  /* 0x0000005600297308 */ /* 0x000e700000001000 */
[----:B------:R-:W3:Y:S01]  /*2d50*/  MUFU.RCP R86, R85 ;  /* 0x0000005500567308 */ /* 0x000ee20000001000 */
[----:B--2---:R-:W-:Y:S01]  /*2d60*/  FMUL R26, R57, R26 ;  /* 0x0000001a391a7220 */ /* 0x004fe20000400000 */
[----:B------:R-:W-:-:S03]  /*2d70*/  FMUL R92, R61, -1.4426950216293334961 ;  /* 0xbfb8aa3b3d5c7820 */ /* 0x000fc60000400000 */
[----:B------:R-:W-:-:S03]  /*2d80*/  FMUL R25, R25, R26 ;  /* 0x0000001a19197220 */ /* 0x000fc60000400000 */
[----:B------:R-:W2:Y:S01]  /*2d90*/  MUFU.RCP R85, R87 ;  /* 0x0000005700557308 */ /* 0x000ea20000001000 */
[----:B-1----:R-:W-:Y:S01]  /*2da0*/  FMUL R41, R44, R41 ;  /* 0x000000292c297220 */ /* 0x002fe20000400000 */
[----:B------:R-:W-:-:S03]  /*2db0*/  F2FP.BF16.F32.PACK_AB R22, R25, R24 ;  /* 0x000000181916723e */ /* 0x000fc600000010ff */
[----:B------:R-:W-:Y:S01]  /*2dc0*/  FMUL R26, R12, R41 ;  /* 0x000000290c1a7220 */ /* 0x000fe20000400000 */
[----:B------:R-:W-:Y:S02]  /*2dd0*/  FMUL R12, R42, -1.4426950216293334961 ;  /* 0xbfb8aa3b2a0c7820 */ /* 0x000fe40000400000 */
[----:B------:R-:W1:Y:S01]  /*2de0*/  MUFU.EX2 R18, R18 ;  /* 0x0000001200127308 */ /* 0x000e620000000800 */
[----:B---3--:R-:W-:-:S04]  /*2df0*/  FMUL R86, R47, R86 ;  /* 0x000000562f567220 */ /* 0x008fc80000400000 */
[----:B------:R-:W-:Y:S01]  /*2e00*/  FMUL R59, R79, R86 ;  /* 0x000000564f3b7220 */ /* 0x000fe20000400000 */
[----:B------:R-:W-:Y:S01]  /*2e10*/  FADD R79, R7, 1 ;  /* 0x3f800000074f7421 */ /* 0x000fe20000000000 */
[----:B------:R-:W-:Y:S01]  /*2e20*/  FMUL R86, R60, UR35 ;  /* 0x000000233c567c20 */ /* 0x000fe20008400000 */
[----:B------:R-:W-:Y:S01]  /*2e30*/  MUFU.EX2 R15, R15 ;  /* 0x0000000f000f7308 */ /* 0x000fe20000000800 */
[----:B--2---:R-:W-:Y:S01]  /*2e40*/  FMUL R7, R48, R85 ;  /* 0x0000005530077220 */ /* 0x004fe20000400000 */
[----:B------:R-:W-:-:S03]  /*2e50*/  FMUL R87, R65, UR35 ;  /* 0x0000002341577c20 */ /* 0x000fc60008400000 */
[----:B------:R-:W-:Y:S01]  /*2e60*/  FMUL R60, R16, R7 ;  /* 0x00000007103c7220 */ /* 0x000fe20000400000 */
[----:B------:R-:W-:Y:S01]  /*2e70*/  FADD R16, R88, 1 ;  /* 0x3f80000058107421 */ /* 0x000fe20000000000 */
[----:B------:R-:W-:Y:S01]  /*2e80*/  FMUL R7, R86, -1.4426950216293334961 ;  /* 0xbfb8aa3b56077820 */ /* 0x000fe20000400000 */
[----:B------:R-:W2:Y:S01]  /*2e90*/  MUFU.RCP R79, R79 ;  /* 0x0000004f004f7308 */ /* 0x000ea20000001000 */
[----:B-1----:R-:W-:-:S07]  /*2ea0*/  FADD R18, R18, 1 ;  /* 0x3f80000012127421 */ /* 0x002fce0000000000 */
[----:B------:R-:W1:Y:S08]  /*2eb0*/  MUFU.RCP R40, R40 ;  /* 0x0000002800287308 */ /* 0x000e700000001000 */
[----:B------:R3:W4:Y:S01]  /*2ec0*/  MUFU.RCP R85, R89 ;  /* 0x0000005900557308 */ /* 0x0007220000001000 */
[----:B--2---:R-:W-:-:S04]  /*2ed0*/  FMUL R88, R49, R79 ;  /* 0x0000004f31587220 */ /* 0x004fc80000400000 */
[----:B------:R-:W-:Y:S01]  /*2ee0*/  FMUL R79, R17, R88 ;  /* 0x00000058114f7220 */ /* 0x000fe20000400000 */
[----:B------:R-:W-:Y:S01]  /*2ef0*/  FADD R17, R90, 1 ;  /* 0x3f8000005a117421 */ /* 0x000fe20000000000 */
[----:B------:R-:W-:Y:S01]  /*2f00*/  FMUL R90, R66, UR35 ;  /* 0x00000023425a7c20 */ /* 0x000fe20008400000 */
[----:B------:R-:W2:Y:S01]  /*2f10*/  MUFU.RCP R16, R16 ;  /* 0x0000001000107308 */ /* 0x000ea20000001000 */
[----:B-1----:R-:W-:-:S04]  /*2f20*/  FMUL R40, R45, R40 ;  /* 0x000000282d287220 */ /* 0x002fc80000400000 */
[----:B------:R-:W-:Y:S01]  /*2f30*/  FMUL R41, R13, R40 ;  /* 0x000000280d297220 */ /* 0x000fe20000400000 */
[----:B------:R-:W-:Y:S02]  /*2f40*/  FMUL R13, R83, -1.4426950216293334961 ;  /* 0xbfb8aa3b530d7820 */ /* 0x000fe40000400000 */
[----:B------:R-:W1:Y:S01]  /*2f50*/  MUFU.RCP R17, R17 ;  /* 0x0000001100117308 */ /* 0x000e620000001000 */
[----:B---3--:R-:W-:Y:S01]  /*2f60*/  FADD R89, R15, 1 ;  /* 0x3f8000000f597421 */ /* 0x008fe20000000000 */
[----:B----4-:R-:W-:Y:S01]  /*2f70*/  FMUL R85, R50, R85 ;  /* 0x0000005532557220 */ /* 0x010fe20000400000 */
[----:B------:R-:W-:Y:S02]  /*2f80*/  F2FP.BF16.F32.PACK_AB R24, R41, R26 ;  /* 0x0000001a2918723e */ /* 0x000fe400000010ff */
[----:B------:R-:W-:Y:S01]  /*2f90*/  F2FP.BF16.F32.PACK_AB R26, R79, R60 ;  /* 0x0000003c4f1a723e */ /* 0x000fe200000010ff */
[----:B------:R-:W-:Y:S01]  /*2fa0*/  FMUL R80, R80, R85 ;  /* 0x0000005550507220 */ /* 0x000fe20000400000 */
[----:B------:R-:W-:Y:S01]  /*2fb0*/  FMUL R85, R63, UR35 ;  /* 0x000000233f557c20 */ /* 0x000fe20008400000 */
[----:B------:R-:W3:Y:S01]  /*2fc0*/  MUFU.EX2 R81, R81 ;  /* 0x0000005100517308 */ /* 0x000ee20000000800 */
[----:B--2---:R-:W-:-:S02]  /*2fd0*/  FMUL R88, R51, R16 ;  /* 0x0000001033587220 */ /* 0x004fc40000400000 */
[----:B------:R-:W-:Y:S02]  /*2fe0*/  FMUL R15, R85, -1.4426950216293334961 ;  /* 0xbfb8aa3b550f7820 */ /* 0x000fe40000400000 */
[----:B------:R-:W-:Y:S01]  /*2ff0*/  FMUL R63, R19, R88 ;  /* 0x00000058133f7220 */ /* 0x000fe20000400000 */
[----:B------:R-:W-:Y:S02]  /*3000*/  FMUL R88, R62, UR35 ;  /* 0x000000233e587c20 */ /* 0x000fe40008400000 */
[----:B------:R-:W2:Y:S01]  /*3010*/  MUFU.RCP R93, R93 ;  /* 0x0000005d005d7308 */ /* 0x000ea20000001000 */
[----:B-1----:R-:W-:Y:S01]  /*3020*/  FMUL R17, R38, R17 ;  /* 0x0000001126117220 */ /* 0x002fe20000400000 */
[----:B------:R-:W-:-:S03]  /*3030*/  FMUL R16, R88, -1.4426950216293334961 ;  /* 0xbfb8aa3b58107820 */ /* 0x000fc60000400000 */
[----:B------:R-:W-:Y:S01]  /*3040*/  FMUL R66, R75, R17 ;  /* 0x000000114b427220 */ /* 0x000fe20000400000 */
[----:B------:R-:W-:Y:S02]  /*3050*/  FMUL R17, R90, -1.4426950216293334961 ;  /* 0xbfb8aa3b5a117820 */ /* 0x000fe40000400000 */
[----:B------:R-:W1:Y:S01]  /*3060*/  MUFU.EX2 R12, R12 ;  /* 0x0000000c000c7308 */ /* 0x000e620000000800 */
[----:B---3--:R-:W-:-:S07]  /*3070*/  FADD R75, R81, 1 ;  /* 0x3f800000514b7421 */ /* 0x008fce0000000000 */
[----:B------:R-:W3:Y:S01]  /*3080*/  MUFU.RCP R18, R18 ;  /* 0x0000001200127308 */ /* 0x000ee20000001000 */
[----:B--2---:R-:W-:-:S04]  /*3090*/  FMUL R93, R46, R93 ;  /* 0x0000005d2e5d7220 */ /* 0x004fc80000400000 */
[----:B------:R-:W-:Y:S01]  /*30a0*/  FMUL R40, R14, R93 ;  /* 0x0000005d0e287220 */ /* 0x000fe20000400000 */
[----:B------:R-:W-:Y:S02]  /*30b0*/  FMUL R14, R58, -1.4426950216293334961 ;  /* 0xbfb8aa3b3a0e7820 */ /* 0x000fe40000400000 */
[----:B------:R-:W2:Y:S01]  /*30c0*/  MUFU.EX2 R4, R4 ;  /* 0x0000000400047308 */ /* 0x000ea20000000800 */
[----:B-1----:R-:W-:Y:S01]  /*30d0*/  FADD R81, R12, 1 ;  /* 0x3f8000000c517421 */ /* 0x002fe20000000000 */
[----:B------:R-:W-:-:S06]  /*30e0*/  F2FP.BF16.F32.PACK_AB R25, R59, R40 ;  /* 0x000000283b19723e */ /* 0x000fcc00000010ff */
[----:B------:R-:W1:Y:S01]  /*30f0*/  MUFU.RCP R89, R89 ;  /* 0x0000005900597308 */ /* 0x000e620000001000 */
[----:B---3--:R-:W-:-:S04]  /*3100*/  FMUL R19, R5, R18 ;  /* 0x0000001205137220 */ /* 0x008fc80000400000 */
[----:B------:R-:W-:Y:S01]  /*3110*/  FMUL R62, R8, R19 ;  /* 0x00000013083e7220 */ /* 0x000fe20000400000 */
[----:B------:R-:W-:Y:S02]  /*3120*/  FMUL R8, R87, -1.4426950216293334961 ;  /* 0xbfb8aa3b57087820 */ /* 0x000fe40000400000 */
[----:B------:R-:W3:Y:S01]  /*3130*/  MUFU.EX2 R84, R84 ;  /* 0x0000005400547308 */ /* 0x000ee20000000800 */
[----:B--2---:R-:W-:-:S07]  /*3140*/  FADD R4, R4, 1 ;  /* 0x3f80000004047421 */ /* 0x004fce0000000000 */
[----:B------:R-:W2:Y:S01]  /*3150*/  MUFU.EX2 R91, R91 ;  /* 0x0000005b005b7308 */ /* 0x000ea20000000800 */
[C---:B-1----:R-:W-:Y:S01]  /*3160*/  FMUL R18, R6.reuse, R89 ;  /* 0x0000005906127220 */ /* 0x042fe20000400000 */
[----:B------:R-:W-:Y:S02]  /*3170*/  F2FP.BF16.F32.PACK_AB R6, R6, R5 ;  /* 0x000000050606723e */ /* 0x000fe400000010ff */
[----:B------:R-:W-:Y:S01]  /*3180*/  F2FP.BF16.F32.PACK_AB R5, R39, R38 ;  /* 0x000000262705723e */ /* 0x000fe200000010ff */
[----:B------:R-:W-:Y:S01]  /*3190*/  FMUL R65, R9, R18 ;  /* 0x0000001209417220 */ /* 0x000fe20000400000 */
[----:B------:R-:W-:Y:S01]  /*31a0*/  FMUL R18, R64, -1.4426950216293334961 ;  /* 0xbfb8aa3b40127820 */ /* 0x000fe20000400000 */
[----:B------:R-:W-:Y:S01]  /*31b0*/  FMUL R9, R67, -1.4426950216293334961 ;  /* 0xbfb8aa3b43097820 */ /* 0x000fe20000400000 */
[----:B------:R-:W1:Y:S01]  /*31c0*/  MUFU.EX2 R13, R13 ;  /* 0x0000000d000d7308 */ /* 0x000e620000000800 */
[----:B---3--:R-:W-:Y:S01]  /*31d0*/  FADD R89, R84, 1 ;  /* 0x3f80000054597421 */ /* 0x008fe20000000000 */
[----:B------:R-:W-:-:S06]  /*31e0*/  F2FP.BF16.F32.PACK_AB R62, R65, R62 ;  /* 0x0000003e413e723e */ /* 0x000fcc00000010ff */
[----:B------:R-:W3:Y:S01]  /*31f0*/  MUFU.RCP R75, R75 ;  /* 0x0000004b004b7308 */ /* 0x000ee20000001000 */
[----:B--2---:R-:W-:-:S07]  /*3200*/  FADD R84, R91, 1 ;  /* 0x3f8000005b547421 */ /* 0x004fce0000000000 */
[----:B------:R-:W2:Y:S01]  /*3210*/  MUFU.RCP R81, R81 ;  /* 0x0000005100517308 */ /* 0x000ea20000001000 */
[----:B-1----:R-:W-:-:S07]  /*3220*/  FADD R12, R13, 1 ;  /* 0x3f8000000d0c7421 */ /* 0x002fce0000000000 */
[----:B------:R-:W1:Y:S01]  /*3230*/  MUFU.EX2 R7, R7 ;  /* 0x0000000700077308 */ /* 0x000e620000000800 */
[----:B---3--:R-:W-:-:S04]  /*3240*/  FMUL R75, R39, R75 ;  /* 0x0000004b274b7220 */ /* 0x008fc80000400000 */
[----:B------:R-:W-:-:S03]  /*3250*/  FMUL R75, R74, R75 ;  /* 0x0000004b4a4b7220 */ /* 0x000fc60000400000 */
[----:B------:R-:W3:Y:S01]  /*3260*/  MUFU.RCP R4, R4 ;  /* 0x0000000400047308 */ /* 0x000ee20000001000 */
[----:B--2---:R-:W-:-:S04]  /*3270*/  FMUL R81, R42, R81 ;  /* 0x000000512a517220 */ /* 0x004fc80000400000 */
[----:B------:R-:W-:-:S03]  /*3280*/  FMUL R78, R78, R81 ;  /* 0x000000514e4e7220 */ /* 0x000fc60000400000 */
[----:B------:R-:W2:Y:S01]  /*3290*/  MUFU.RCP R89, R89 ;  /* 0x0000005900597308 */ /* 0x000ea20000001000 */
[----:B-1----:R-:W-:-:S07]  /*32a0*/  FADD R7, R7, 1 ;  /* 0x3f80000007077421 */ /* 0x002fce0000000000 */
[----:B------:R-:W1:Y:S01]  /*32b0*/  MUFU.EX2 R14, R14 ;  /* 0x0000000e000e7308 */ /* 0x000e620000000800 */
[----:B---3--:R-:W-:-:S04]  /*32c0*/  FMUL R4, R43, R4 ;  /* 0x000000042b047220 */ /* 0x008fc80000400000 */
[----:B------:R-:W-:-:S03]  /*32d0*/  FMUL R81, R11, R4 ;  /* 0x000000040b517220 */ /* 0x000fc60000400000 */
[----:B------:R-:W3:Y:S01]  /*32e0*/  MUFU.EX2 R92, R92 ;  /* 0x0000005c005c7308 */ /* 0x000ee20000000800 */
[----:B--2---:R-:W-:-:S04]  /*32f0*/  FMUL R74, R36, R89 ;  /* 0x00000059244a7220 */ /* 0x004fc80000400000 */
[----:B------:R-:W-:-:S03]  /*3300*/  FMUL R74, R77, R74 ;  /* 0x0000004a4d4a7220 */ /* 0x000fc60000400000 */
[----:B------:R-:W2:Y:S01]  /*3310*/  MUFU.EX2 R8, R8 ;  /* 0x0000000800087308 */ /* 0x000ea20000000800 */
[----:B-1----:R-:W-:-:S07]  /*3320*/  FADD R19, R14, 1 ;  /* 0x3f8000000e137421 */ /* 0x002fce0000000000 */
[----:B------:R-:W1:Y:S01]  /*3330*/  MUFU.RCP R84, R84 ;  /* 0x0000005400547308 */ /* 0x000e620000001000 */
[----:B---3--:R-:W-:-:S07]  /*3340*/  FADD R14, R92, 1 ;  /* 0x3f8000005c0e7421 */ /* 0x008fce0000000000 */
[----:B------:R-:W3:Y:S01]  /*3350*/  MUFU.EX2 R15, R15 ;  /* 0x0000000f000f7308 */ /* 0x000ee20000000800 */
[----:B--2---:R-:W-:Y:S01]  /*3360*/  FADD R4, R8, 1 ;  /* 0x3f80000008047421 */ /* 0x004fe20000000000 */
[----:B------:R-:W-:Y:S01]  /*3370*/  FMUL R8, R30, UR35 ;  /* 0x000000231e087c20 */ /* 0x000fe20008400000 */
[----:B------:R-:W-:-:S05]  /*3380*/  FMUL R30, R34, UR35 ;  /* 0x00000023221e7c20 */ /* 0x000fca0008400000 */
[----:B------:R-:W2:Y:S01]  /*3390*/  MUFU.EX2 R16, R16 ;  /* 0x0000001000107308 */ /* 0x000ea20000000800 */
[----:B-1----:R-:W-:-:S04]  /*33a0*/  FMUL R77, R37, R84 ;  /* 0x00000054254d7220 */ /* 0x002fc80000400000 */
[----:B------:R-:W-:-:S03]  /*33b0*/  FMUL R77, R76, R77 ;  /* 0x0000004d4c4d7220 */ /* 0x000fc60000400000 */
[----:B------:R-:W1:Y:S01]  /*33c0*/  MUFU.RCP R12, R12 ;  /* 0x0000000c000c7308 */ /* 0x000e620000001000 */
[----:B---3--:R-:W-:Y:S01]  /*33d0*/  FADD R15, R15, 1 ;  /* 0x3f8000000f0f7421 */ /* 0x008fe20000000000 */
[----:B------:R-:W-:-:S06]  /*33e0*/  F2FP.BF16.F32.PACK_AB R60, R77, R74 ;  /* 0x0000004a4d3c723e */ /* 0x000fcc00000010ff */
[----:B------:R-:W3:Y:S01]  /*33f0*/  MUFU.EX2 R18, R18 ;  /* 0x0000001200127308 */ /* 0x000ee20000000800 */
[----:B--2---:R-:W-:-:S07]  /*3400*/  FADD R91, R16, 1 ;  /* 0x3f800000105b7421 */ /* 0x004fce0000000000 */
[----:B------:R-:W2:Y:S01]  /*3410*/  MUFU.EX2 R9, R9 ;  /* 0x0000000900097308 */ /* 0x000ea20000000800 */
[----:B-1----:R-:W-:-:S04]  /*3420*/  FMUL R12, R83, R12 ;  /* 0x0000000c530c7220 */ /* 0x002fc80000400000 */
[----:B------:R-:W-:Y:S01]  /*3430*/  FMUL R76, R27, R12 ;  /* 0x0000000c1b4c7220 */ /* 0x000fe20000400000 */
[----:B------:R-:W-:Y:S02]  /*3440*/  MOV R27, UR8 ;  /* 0x00000008001b7c02 */ /* 0x000fe40008000f00 */
[----:B------:R-:W1:Y:S01]  /*3450*/  MUFU.EX2 R17, R17 ;  /* 0x0000001100117308 */ /* 0x000e620000000800 */
[----:B---3--:R-:W-:Y:S01]  /*3460*/  FADD R13, R18, 1 ;  /* 0x3f800000120d7421 */ /* 0x008fe20000000000 */
[----:B------:R-:W-:Y:S01]  /*3470*/  FMUL R18, R33, UR35 ;  /* 0x0000002321127c20 */ /* 0x000fe20008400000 */
[----:B------:R-:W-:Y:S01]  /*3480*/  FMUL R33, R32, UR35 ;  /* 0x0000002320217c20 */ /* 0x000fe20008400000 */
[C---:B------:R-:W-:Y:S02]  /*3490*/  LEA R38, R27.reuse, R2, 0xd ;  /* 0x000000021b267211 */ /* 0x040fe400078e68ff */
[----:B------:R-:W-:Y:S02]  /*34a0*/  LEA R39, R27, R69, 0xd ;  /* 0x000000451b277211 */ /* 0x000fe400078e68ff */
[----:B------:R-:W3:Y:S01]  /*34b0*/  MUFU.RCP R7, R7 ;  /* 0x0000000700077308 */ /* 0x000ee20000001000 */
[----:B--2---:R-:W-:Y:S01]  /*34c0*/  FADD R12, R9, 1 ;  /* 0x3f800000090c7421 */ /* 0x004fe20000000000 */
[----:B------:R-:W-:-:S06]  /*34d0*/  FMUL R9, R35, UR35 ;  /* 0x0000002323097c20 */ /* 0x000fcc0008400000 */
[----:B------:R-:W2:Y:S01]  /*34e0*/  MUFU.RCP R14, R14 ;  /* 0x0000000e000e7308 */ /* 0x000ea20000001000 */
[----:B-1----:R-:W-:Y:S01]  /*34f0*/  FADD R11, R17, 1 ;  /* 0x3f800000110b7421 */ /* 0x002fe20000000000 */
[----:B------:R-:W-:-:S06]  /*3500*/  FMUL R17, R31, UR35 ;  /* 0x000000231f117c20 */ /* 0x000fcc0008400000 */
[----:B------:R-:W1:Y:S01]  /*3510*/  MUFU.RCP R19, R19 ;  /* 0x0000001300137308 */ /* 0x000e620000001000 */
[----:B---3--:R-:W-:-:S04]  /*3520*/  FMUL R7, R86, R7 ;  /* 0x0000000756077220 */ /* 0x008fc80000400000 */
[----:B------:R-:W-:-:S03]  /*3530*/  FMUL R35, R28, R7 ;  /* 0x000000071c237220 */ /* 0x000fc60000400000 */
[----:B------:R-:W3:Y:S01]  /*3540*/  MUFU.RCP R16, R15 ;  /* 0x0000000f00107308 */ /* 0x000ee20000001000 */
[----:B--2---:R-:W-:-:S04]  /*3550*/  FMUL R34, R61, R14 ;  /* 0x0000000e3d227220 */ /* 0x004fc80000400000 */
[----:B------:R-:W-:-:S03]  /*3560*/  FMUL R34, R29, R34 ;  /* 0x000000221d227220 */ /* 0x000fc60000400000 */
[----:B------:R-:W2:Y:S01]  /*3570*/  MUFU.RCP R4, R4 ;  /* 0x0000000400047308 */ /* 0x000ea20000001000 */
[----:B-1----:R-:W-:-:S04]  /*3580*/  FMUL R19, R58, R19 ;  /* 0x000000133a137220 */ /* 0x002fc80000400000 */
[----:B------:R-:W-:Y:S01]  /*3590*/  FMUL R89, R82, R19 ;  /* 0x0000001352597220 */ /* 0x000fe20000400000 */
[----:B------:R-:W-:Y:S02]  /*35a0*/  F2FP.BF16.F32.PACK_AB R19, R9, R30 ;  /* 0x0000001e0913723e */ /* 0x000fe400000010ff */
[----:B------:R-:W1:Y:S01]  /*35b0*/  MUFU.RCP R91, R91 ;  /* 0x0000005b005b7308 */ /* 0x000e620000001000 */
[----:B---3--:R-:W-:Y:S01]  /*35c0*/  FMUL R14, R85, R16 ;  /* 0x00000010550e7220 */ /* 0x008fe20000400000 */
[----:B------:R-:W-:Y:S02]  /*35d0*/  F2FP.BF16.F32.PACK_AB R16, R29, R28 ;  /* 0x0000001c1d10723e */ /* 0x000fe400000010ff */
[----:B------:R-:W-:Y:S01]  /*35e0*/  F2FP.BF16.F32.PACK_AB R15, R83, R58 ;  /* 0x0000003a530f723e */ /* 0x000fe200000010ff */
[C---:B------:R-:W-:Y:S01]  /*35f0*/  FMUL R31, R17.reuse, R14 ;  /* 0x0000000e111f7220 */ /* 0x040fe20000400000 */
[----:B------:R-:W-:Y:S02]  /*3600*/  F2FP.BF16.F32.PACK_AB R17, R17, R8 ;  /* 0x000000081111723e */ /* 0x000fe400000010ff */
[----:B------:R-:W3:Y:S01]  /*3610*/  MUFU.RCP R13, R13 ;  /* 0x0000000d000d7308 */ /* 0x000ee20000001000 */
[----:B--2---:R-:W-:Y:S01]  /*3620*/  FMUL R7, R87, R4 ;  /* 0x0000000457077220 */ /* 0x004fe20000400000 */
[----:B------:R-:W-:-:S02]  /*3630*/  LEA R4, R10, R69, 0xd ;  /* 0x000000450a047211 */ /* 0x000fc400078e68ff */
[----:B------:R-:W-:Y:S01]  /*3640*/  F2FP.BF16.F32.PACK_AB R10, R49, R48 ;  /* 0x00000030310a723e */ /* 0x000fe200000010ff */
[C---:B------:R-:W-:Y:S01]  /*3650*/  FMUL R28, R18.reuse, R7 ;  /* 0x00000007121c7220 */ /* 0x040fe20000400000 */
[----:B------:R-:W-:Y:S02]  /*3660*/  F2FP.BF16.F32.PACK_AB R18, R18, R33 ;  /* 0x000000211212723e */ /* 0x000fe400000010ff */
[----:B------:R-:W2:Y:S01]  /*3670*/  MUFU.RCP R11, R11 ;  /* 0x0000000b000b7308 */ /* 0x000ea20000001000 */
[----:B-1----:R-:W-:Y:S01]  /*3680*/  FMUL R91, R88, R91 ;  /* 0x0000005b585b7220 */ /* 0x002fe20000400000 */
[----:B------:R-:W-:Y:S01]  /*3690*/  F2FP.BF16.F32.PACK_AB R7, R43, R42 ;  /* 0x0000002a2b07723e */ /* 0x000fe200000010ff */
[----:B------:R1:W-:Y:S01]  /*36a0*/  STS.128 [R4], R16 ;  /* 0x0000001004007388 */ /* 0x0003e20000000c00 */
[----:B------:R-:W-:Y:S01]  /*36b0*/  F2FP.BF16.F32.PACK_AB R14, R57, R56 ;  /* 0x00000038390e723e */ /* 0x000fe200000010ff */
[----:B------:R-:W-:Y:S01]  /*36c0*/  FMUL R32, R8, R91 ;  /* 0x0000005b08207220 */ /* 0x000fe20000400000 */
[----:B------:R-:W-:-:S02]  /*36d0*/  F2FP.BF16.F32.PACK_AB R23, R76, R89 ;  /* 0x000000594c17723e */ /* 0x000fc400000010ff */
[----:B------:R-:W4:Y:S01]  /*36e0*/  MUFU.RCP R12, R12 ;  /* 0x0000000c000c7308 */ /* 0x000f220000001000 */
[----:B---3--:R-:W-:Y:S01]  /*36f0*/  FMUL R8, R64, R13 ;  /* 0x0000000d40087220 */ /* 0x008fe20000400000 */
[----:B------:R-:W-:-:S03]  /*3700*/  F2FP.BF16.F32.PACK_AB R13, R55, R54 ;  /* 0x00000036370d723e */ /* 0x000fc600000010ff */
[----:B------:R-:W-:Y:S01]  /*3710*/  FMUL R33, R33, R8 ;  /* 0x0000000821217220 */ /* 0x000fe20000400000 */
[----:B------:R-:W-:Y:S01]  /*3720*/  F2FP.BF16.F32.PACK_AB R8, R45, R44 ;  /* 0x0000002c2d08723e */ /* 0x000fe200000010ff */
[----:B--2---:R-:W-:-:S04]  /*3730*/  FMUL R11, R90, R11 ;  /* 0x0000000b5a0b7220 */ /* 0x004fc80000400000 */
[----:B------:R-:W-:Y:S01]  /*3740*/  FMUL R30, R30, R11 ;  /* 0x0000000b1e1e7220 */ /* 0x000fe20000400000 */
[----:B------:R-:W-:Y:S01]  /*3750*/  F2FP.BF16.F32.PACK_AB R11, R51, R50 ;  /* 0x00000032330b723e */ /* 0x000fe200000010ff */
[----:B----4-:R-:W-:-:S04]  /*3760*/  FMUL R12, R67, R12 ;  /* 0x0000000c430c7220 */ /* 0x010fc80000400000 */
[----:B------:R-:W-:Y:S01]  /*3770*/  FMUL R29, R9, R12 ;  /* 0x0000000c091d7220 */ /* 0x000fe20000400000 */
[----:B------:R-:W-:Y:S02]  /*3780*/  F2FP.BF16.F32.PACK_AB R9, R47, R46 ;  /* 0x0000002e2f09723e */ /* 0x000fe400000010ff */
[----:B------:R-:W-:Y:S02]  /*3790*/  F2FP.BF16.F32.PACK_AB R12, R53, R52 ;  /* 0x00000034350c723e */ /* 0x000fe400000010ff */
[----:B-1----:R-:W-:Y:S02]  /*37a0*/  F2FP.BF16.F32.PACK_AB R4, R37, R36 ;  /* 0x000000242504723e */ /* 0x002fe400000010ff */
[C---:B------:R-:W-:Y:S02]  /*37b0*/  LEA R37, R27.reuse, R3, 0xd ;  /* 0x000000031b257211 */ /* 0x040fe400078e68ff */
[----:B------:R-:W-:Y:S01]  /*37c0*/  LEA R36, R27, R68, 0xd ;  /* 0x000000441b247211 */ /* 0x000fe200078e68ff */
[----:B------:R1:W-:Y:S01]  /*37d0*/  STS.128 [R38], R4 ;  /* 0x0000000426007388 */ /* 0x0003e20000000c00 */
[----:B------:R-:W-:-:S02]  /*37e0*/  F2FP.BF16.F32.PACK_AB R16, R61, R86 ;  /* 0x000000563d10723e */ /* 0x000fc400000010ff */
[----:B------:R-:W-:Y:S01]  /*37f0*/  F2FP.BF16.F32.PACK_AB R17, R85, R88 ;  /* 0x000000585511723e */ /* 0x000fe200000010ff */
[----:B------:R2:W-:Y:S01]  /*3800*/  STS.128 [R37], R8 ;  /* 0x0000000825007388 */ /* 0x0005e20000000c00 */
[----:B------:R-:W-:Y:S02]  /*3810*/  F2FP.BF16.F32.PACK_AB R18, R87, R64 ;  /* 0x000000405712723e */ /* 0x000fe400000010ff */
[----:B------:R-:W-:Y:S01]  /*3820*/  F2FP.BF16.F32.PACK_AB R19, R67, R90 ;  /* 0x0000005a4313723e */ /* 0x000fe200000010ff */
[----:B------:R3:W-:Y:S01]  /*3830*/  STS.128 [R36], R12 ;  /* 0x0000000c24007388 */ /* 0x0007e20000000c00 */
[----:B------:R-:W-:Y:S02]  /*3840*/  F2FP.BF16.F32.PACK_AB R27, R63, R80 ;  /* 0x000000503f1b723e */ /* 0x000fe400000010ff */
[----:B------:R-:W-:Y:S01]  /*3850*/  F2FP.BF16.F32.PACK_AB R61, R75, R66 ;  /* 0x000000424b3d723e */ /* 0x000fe200000010ff */
[----:B------:R3:W-:Y:S01]  /*3860*/  STS.128 [R39], R16 ;  /* 0x0000001027007388 */ /* 0x0007e20000000c00 */
[----:B------:R-:W-:-:S02]  /*3870*/  F2FP.BF16.F32.PACK_AB R63, R81, R78 ;  /* 0x0000004e513f723e */ /* 0x000fc400000010ff */
[----:B-1----:R-:W-:Y:S02]  /*3880*/  F2FP.BF16.F32.PACK_AB R4, R34, R35 ;  /* 0x000000232204723e */ /* 0x002fe400000010ff */
[----:B------:R-:W-:Y:S02]  /*3890*/  F2FP.BF16.F32.PACK_AB R5, R31, R32 ;  /* 0x000000201f05723e */ /* 0x000fe400000010ff */
[----:B--2---:R-:W-:Y:S02]  /*38a0*/  MOV R8, UR4 ;  /* 0x0000000400087c02 */ /* 0x004fe40008000f00 */
[----:B------:R-:W-:Y:S02]  /*38b0*/  F2FP.BF16.F32.PACK_AB R6, R28, R33 ;  /* 0x000000211c06723e */ /* 0x000fe400000010ff */
[C---:B------:R-:W-:Y:S02]  /*38c0*/  LEA R10, R8.reuse, R70, 0xd ;  /* 0x00000046080a7211 */ /* 0x040fe400078e68ff */
[----:B------:R-:W-:-:S02]  /*38d0*/  LEA R9, R8, R71, 0xd ;  /* 0x0000004708097211 */ /* 0x000fc400078e68ff */
[C---:B------:R-:W-:Y:S01]  /*38e0*/  LEA R11, R8.reuse, R72, 0xd ;  /* 0x00000048080b7211 */ /* 0x040fe200078e68ff */
[----:B------:R3:W-:Y:S01]  /*38f0*/  STS.128 [R10], R60 ;  /* 0x0000003c0a007388 */ /* 0x0007e20000000c00 */
[----:B------:R-:W-:Y:S02]  /*3900*/  F2FP.BF16.F32.PACK_AB R7, R29, R30 ;  /* 0x0000001e1d07723e */ /* 0x000fe400000010ff */
[----:B------:R-:W-:Y:S01]  /*3910*/  LEA R8, R8, R73, 0xd ;  /* 0x0000004908087211 */ /* 0x000fe200078e68ff */
[----:B------:R3:W-:Y:S04]  /*3920*/  STS.128 [R9], R24 ;  /* 0x0000001809007388 */ /* 0x0007e80000000c00 */
[----:B------:R3:W-:Y:S04]  /*3930*/  STS.128 [R11], R20 ;  /* 0x000000140b007388 */ /* 0x0007e80000000c00 */
[----:B------:R3:W-:Y:S01]  /*3940*/  STS.128 [R8], R4 ;  /* 0x0000000408007388 */ /* 0x0007e20000000c00 */
[----:B------:R1:W-:Y:S06]  /*3950*/  MEMBAR.ALL.CTA ;  /* 0x0000000000007992 */ /* 0x0003ec0000008000 */
[----:B-1----:R-:W1:Y:S02]  /*3960*/  FENCE.VIEW.ASYNC.S ;  /* 0x00000000000073c6 */ /* 0x002e640000000000 */
[----:B-1----:R-:W-:Y:S06]  /*3970*/  BAR.SYNC.DEFER_BLOCKING 0x1, 0x80 ;  /* 0x0042000000007b1d */ /* 0x002fec0000010000 */
[----:B------:R-:W-:Y:S05]  /*3980*/  BRA.U UP0, `(.L_x_37) ;  /* 0x0000000100507547 */ /* 0x000fea000b800000 */
[----:B------:R-:W-:Y:S02]  /*3990*/  USHF.L.U32 UR12, UR12, 0xc, URZ ;  /* 0x0000000c0c0c7899 */ /* 0x000fe400080006ff */
[----:B------:R-:W-:Y:S02]  /*39a0*/  USHF.L.U32 UR8, UR8, 0xc, URZ ;  /* 0x0000000c08087899 */ /* 0x000fe400080006ff */
[----:B------:R-:W-:Y:S02]  /*39b0*/  USHF.L.U32 UR4, UR4, 0xc, URZ ;  /* 0x0000000c04047899 */ /* 0x000fe400080006ff */
[----:B------:R-:W-:Y:S02]  /*39c0*/  UIADD3 UR12, UPT, UPT, UR12, UR12, URZ ;  /* 0x0000000c0c0c7290 */ /* 0x000fe4000fffe0ff */
[----:B------:R-:W-:Y:S02]  /*39d0*/  ULEA UR13, UR34, UR13, 0x7 ;  /* 0x0000000d220d7291 */ /* 0x000fe4000f8e38ff */
[----:B------:R-:W-:-:S02]  /*39e0*/  UIADD3 UR8, UPT, UPT, UR8, UR8, URZ ;  /* 0x0000000808087290 */ /* 0x000fc4000fffe0ff */
[----:B------:R-:W-:Y:S02]  /*39f0*/  ULEA UR5, UR34, UR5, 0x2 ;  /* 0x0000000522057291 */ /* 0x000fe4000f8e10ff */
[----:B------:R-:W-:Y:S02]  /*3a00*/  UIADD3 UR4, UPT, UPT, UR32, UR4, UR4 ;  /* 0x0000000420047290 */ /* 0x000fe4000fffe004 */
[----:B------:R-:W-:Y:S02]  /*3a10*/  UIADD3 UR12, UPT, UPT, UR12, 0x400, UR32 ;  /* 0x000004000c0c7890 */ /* 0x000fe4000fffe020 */
[----:B------:R-:W-:Y:S02]  /*3a20*/  UIADD3 UR9, UPT, UPT, UR13, 0x20, URZ ;  /* 0x000000200d097890 */ /* 0x000fe4000fffe0ff */
[----:B------:R-:W-:Y:S02]  /*3a30*/  UIADD3 UR8, UPT, UPT, UR8, 0x400, UR32 ;  /* 0x0000040008087890 */ /* 0x000fe4000fffe020 */
[----:B------:R-:W-:-:S02]  /*3a40*/  USHF.L.U32 UR5, UR5, 0x4, URZ ;  /* 0x0000000405057899 */ /* 0x000fc400080006ff */
[----:B------:R-:W-:Y:S01]  /*3a50*/  UIADD3 UR4, UPT, UPT, UR4, 0x8400, URZ ;  /* 0x0000840004047890 */ /* 0x000fe2000fffe0ff */
[----:B------:R1:W-:Y:S01]  /*3a60*/  UTMASTG.2D [UR12], [UR38], desc[URZ] ;  /* 0x0000ff0c260073b5 */ /* 0x0003e20008009000 */
[----:B------:R-:W-:Y:S01]  /*3a70*/  UMOV UR10, UR14 ;  /* 0x0000000e000a7c82 */ /* 0x000fe20008000000 */
[----:B------:R-:W-:Y:S02]  /*3a80*/  UMOV UR6, UR14 ;  /* 0x0000000e00067c82 */ /* 0x000fe40008000000 */
[----:B------:R1:W-:Y:S04]  /*3a90*/  UTMASTG.2D [UR8], [UR38], desc[URZ] ;  /* 0x0000ff08260073b5 */ /* 0x0003e80008009000 */
[----:B------:R1:W-:Y:S01]  /*3aa0*/  UTMASTG.2D [UR4], [UR36], desc[URZ] ;  /* 0x0000ff04240073b5 */ /* 0x0003e20008009000 */
[----:B------:R0:W-:Y:S01]  /*3ab0*/  UTMACMDFLUSH ;  /* 0x00000000000079b7 */ /* 0x0001e20000000000 */
[----:B-1----:R-:W-:-:S04]  /*3ac0*/  DEPBAR.LE SB0, 0x3 ;  /* 0x000080c00000791a */ /* 0x002fc80000000000 */
.L_x_37:
[----:B------:R-:W-:Y:S01]  /*3ad0*/  BAR.SYNC.DEFER_BLOCKING 0x1, 0x80 ;  /* 0x0042000000007b1d */ /* 0x000fe20000010000 */
[----:B------:R-:W-:Y:S02]  /*3ae0*/  UPLOP3.LUT UP0, UPT, UPT, UPT, UP1, 0x80, 0x8 ;  /* 0x000000000008789c */ /* 0x000fe40003f0f010 */
[----:B------:R-:W-:-:S03]  /*3af0*/  UPLOP3.LUT UP1, UPT, UPT, UPT, UPT, 0x40, 0x4 ;  /* 0x000000000004789c */ /* 0x000fc60003f2e870 */
[----:B------:R-:W-:-:S04]  /*3b00*/  UMOV UR5, 0x2 ;  /* 0x0000000200057882 */ /* 0x000fc80000000000 */
[----:B------:R-:W-:Y:S05]  /*3b10*/  BRA.U UP0, `(.L_x_38) ;  /* 0xffffffe900107547 */ /* 0x000fea000b83ffff */
[----:B------:R-:W1:Y:S01]  /*3b20*/  LDCU.64 UR4, c[0x0][0x5c0] ;  /* 0x0000b800ff0477ac */ /* 0x000e620008000a00 */
[----:B------:R-:W-:Y:S01]  /*3b30*/  ULEA.HI.SX32 UR28, UR27, UR28, 0x1d ;  /* 0x0000001c1b1c7291 */ /* 0x000fe2000f8feaff */
[----:B------:R-:W-:Y:S01]  /*3b40*/  ELECT P0, URZ, PT ;  /* 0x0000000000ff782f */ /* 0x000fe20003800000 */
[----:B------:R-:W-:Y:S02]  /*3b50*/  UIADD3 UR24, UPT, UPT, UR24, 0x1, URZ ;  /* 0x0000000118187890 */ /* 0x000fe4000fffe0ff */
[----:B------:R-:W-:Y:S02]  /*3b60*/  UIADD3 UR25, UPT, UPT, UR25, 0x1, URZ ;  /* 0x0000000119197890 */ /* 0x000fe4000fffe0ff */
[----:B------:R-:W-:-:S04]  /*3b70*/  UISETP.NE.AND UP0, UPT, UR24, 0x2, UPT ;  /* 0x000000021800788c */ /* 0x000fc8000bf05270 */
[----:B------:R-:W-:Y:S02]  /*3b80*/  USEL UR24, UR24, URZ, UP0 ;  /* 0x000000ff18187287 */ /* 0x000fe40008000000 */
[----:B-1----:R-:W-:Y:S02]  /*3b90*/  UIMAD.WIDE.U32 UR8, UR28, UR5, URZ ;  /* 0x000000051c0872a5 */ /* 0x002fe4000f8e00ff */
[----:B---3--:R-:W-:Y:S01]  /*3ba0*/  @P0 IMAD.MOV.U32 R4, RZ, RZ, 0x1 ;  /* 0x00000001ff040424 */ /* 0x008fe200078e00ff */
[----:B------:R-:W1:Y:S03]  /*3bb0*/  LDCU UR5, c[0x0][0x5d0] ;  /* 0x0000ba00ff0577ac */ /* 0x000e660008000800 */
[----:B------:R2:W-:Y:S01]  /*3bc0*/  @P0 SYNCS.ARRIVE.TRANS64.ART0 RZ, [UR23+0x60], R4 ;  /* 0x00006004ffff09a7 */ /* 0x0005e20008500017 */
        /* <DEDUP_REMOVED lines=12> */
[----:B-1----:R-:W-:-:S07]  /*3c90*/  UIMAD.WIDE.U32 UR8, UR6, UR5, URZ ;  /* 0x00000005060872a5 */ /* 0x002fce000f8e00ff */
[----:B------:R-:W-:Y:S02]  /*3ca0*/  UMOV UR5, UR9 ;  /* 0x0000000900057c82 */ /* 0x000fe40008000000 */
[----:B------:R-:W-:-:S04]  /*3cb0*/  UIADD3 UR8, UPT, UPT, UR6, -UR5, URZ ;  /* 0x8000000506087290 */ /* 0x000fc8000fffe0ff */
[----:B------:R-:W-:-:S04]  /*3cc0*/  USHF.R.U32.HI UR8, URZ, UR16, UR8 ;  /* 0x00000010ff087299 */ /* 0x000fc80008011608 */
[----:B------:R-:W-:Y:S01]  /*3cd0*/  UIADD3 UR8, UPT, UPT, UR5, UR8, URZ ;  /* 0x0000000805087290 */ /* 0x000fe2000fffe0ff */
[----:B------:R-:W1:Y:S03]  /*3ce0*/  LDCU UR5, c[0x0][0x5cc] ;  /* 0x0000b980ff0577ac */ /* 0x000e660008000800 */
[----:B------:R-:W-:-:S04]  /*3cf0*/  USHF.R.U32.HI UR8, URZ, UR15, UR8 ;  /* 0x0000000fff087299 */ /* 0x000fc80008011608 */
[----:B------:R-:W-:-:S04]  /*3d00*/  UIADD3 UR8, UPT, UPT, -UR8, URZ, URZ ;  /* 0x000000ff08087290 */ /* 0x000fc8000fffe1ff */
[----:B------:R-:W-:Y:S02]  /*3d10*/  UIMAD UR4, UR4, UR8, UR6 ;  /* 0x00000008040472a4 */ /* 0x000fe4000f8e0206 */
[----:B------:R-:W-:Y:S02]  /*3d20*/  USEL UR8, URZ, 0x1, UP0 ;  /* 0x00000001ff087887 */ /* 0x000fe40008000000 */
[----:B------:R-:W-:Y:S02]  /*3d30*/  UISETP.GE.AND UP0, UPT, UR28, 0x80, UPT ;  /* 0x000000801c00788c */ /* 0x000fe4000bf06270 */
[----:B------:R-:W-:Y:S02]  /*3d40*/  UIADD3 UR6, UPT, UPT, -UR6, URZ, URZ ;  /* 0x000000ff06067290 */ /* 0x000fe4000fffe1ff */
[----:B------:R-:W-:Y:S02]  /*3d50*/  LOP3.LUT R0, R0, UR8, RZ, 0x3c, !PT ;  /* 0x0000000800007c12 */ /* 0x000fe4000f8e3cff */
[----:B-1----:R-:W-:-:S03]  /*3d60*/  UIMAD UR14, UR5, UR6, UR14 ;  /* 0x00000006050e72a4 */ /* 0x002fc6000f8e020e */
[----:B--2---:R-:W-:Y:S09]  /*3d70*/  BRA.U !UP0, `(.L_x_39) ;  /* 0xffffffe508307547 */ /* 0x004ff2000b83ffff */
.L_x_35:
[----:B------:R-:W-:-:S09]  /*3d80*/  UISETP.NE.AND UP0, UPT, UR21, URZ, UPT ;  /* 0x000000ff1500728c */ /* 0x000fd2000bf05270 */
[----:B------:R-:W-:Y:S05]  /*3d90*/  BRA.U UP0, `(.L_x_40) ;  /* 0x00000001001c7547 */ /* 0x000fea000b800000 */
[----:B------:R-:W1:Y:S01]  /*3da0*/  S2UR UR4, SR_CgaCtaId ;  /* 0x00000000000479c3 */ /* 0x000e620000008800 */
[----:B------:R-:W-:Y:S01]  /*3db0*/  ELECT P0, URZ, PT ;  /* 0x0000000000ff782f */ /* 0x000fe20003800000 */
[----:B------:R-:W-:Y:S01]  /*3dc0*/  HFMA2 R0, -RZ, RZ, 0, 5.9604644775390625e-08 ;  /* 0x00000001ff007431 */ /* 0x000fe200000001ff */
[----:B------:R-:W-:-:S05]  /*3dd0*/  UMOV UR5, 0x40 ;  /* 0x0000004000057882 */ /* 0x000fca0000000000 */
[----:B------:R-:W-:Y:S01]  /*3de0*/  UVIRTCOUNT.DEALLOC.SMPOOL 0x80 ;  /* 0x000000800000784c */ /* 0x000fe20000000000 */
[----:B-1----:R-:W-:-:S09]  /*3df0*/  ULEA UR4, UR4, UR5, 0x18 ;  /* 0x0000000504047291 */ /* 0x002fd2000f8ec0ff */
[----:B------:R1:W-:Y:S03]  /*3e00*/  @P0 STS.U8 [UR4], R0 ;  /* 0x00000000ff000988 */ /* 0x0003e60008000004 */
.L_x_40:
[----:B------:R-:W-:Y:S06]  /*3e10*/  BAR.SYNC.DEFER_BLOCKING 0x1, 0x80 ;  /* 0x0042000000007b1d */ /* 0x000fec0000010000 */
[----:B------:R-:W-:Y:S05]  /*3e20*/  BRA.U UP0, `(.L_x_41) ;  /* 0x0000000100a07547 */ /* 0x000fea000b800000 */
[----:B------:R-:W2:Y:S01]  /*3e30*/  S2UR UR4, SR_CgaCtaId ;  /* 0x00000000000479c3 */ /* 0x000ea20000008800 */
[----:B------:R-:W-:Y:S01]  /*3e40*/  NOP ;  /* 0x0000000000007918 */ /* 0x000fe20000000000 */
[----:B------:R-:W-:Y:S01]  /*3e50*/  UMOV UR5, 0x50 ;  /* 0x0000005000057882 */ /* 0x000fe20000000000 */
[----:B------:R-:W-:Y:S01]  /*3e60*/  ULOP3.LUT UR9, UR29, 0xffff, URZ, 0xc0, !UPT ;  /* 0x0000ffff1d097892 */ /* 0x000fe2000f8ec0ff */
[----:B------:R-:W-:-:S03]  /*3e70*/  UMOV UR6, 0xff ;  /* 0x000000ff00067882 */ /* 0x000fc60000000000 */
[----:B------:R-:W-:-:S04]  /*3e80*/  USHF.R.U32.HI UR9, URZ, 0x5, UR9 ;  /* 0x00000005ff097899 */ /* 0x000fc80008011609 */
[----:B------:R-:W-:Y:S02]  /*3e90*/  UIADD3 UR8, UPT, UPT, UR9, 0x10, URZ ;  /* 0x0000001009087890 */ /* 0x000fe4000fffe0ff */
[----:B------:R-:W-:Y:S02]  /*3ea0*/  USHF.L.U32 UR6, UR6, UR9, URZ ;  /* 0x0000000906067299 */ /* 0x000fe400080006ff */
[----:B--2---:R-:W-:-:S03]  /*3eb0*/  ULEA UR4, UR4, UR5, 0x18 ;  /* 0x0000000504047291 */ /* 0x004fc6000f8ec0ff */
[----:B------:R-:W-:Y:S02]  /*3ec0*/  UMOV UR5, 0x1 ;  /* 0x0000000100057882 */ /* 0x000fe40000000000 */
[----:B------:R-:W-:-:S04]  /*3ed0*/  USHF.L.U32 UR8, UR5, UR8, URZ ;  /* 0x0000000805087299 */ /* 0x000fc800080006ff */
[----:B-1----:R-:W1:Y:S01]  /*3ee0*/  LDS R0, [UR4] ;  /* 0x00000004ff007984 */ /* 0x002e620008000800 */
[----:B------:R-:W-:-:S04]  /*3ef0*/  ULOP3.LUT UR8, UR8, UR6, URZ, 0xfc, !UPT ;  /* 0x0000000608087292 */ /* 0x000fc8000f8efcff */
[----:B------:R-:W-:Y:S01]  /*3f00*/  ULOP3.LUT UR6, UR8, 0xffff, URZ, 0xc0, !UPT ;  /* 0x0000ffff08067892 */ /* 0x000fe2000f8ec0ff */
[----:B-1----:R-:W-:-:S13]  /*3f10*/  R2UR UR7, R0 ;  /* 0x00000000000772ca */ /* 0x002fda00000e0000 */
[----:B------:R-:W-:-:S04]  /*3f20*/  ULOP3.LUT UR5, UR8, 0xffff, UR7, 0x80, !UPT ;  /* 0x0000ffff08057892 */ /* 0x000fc8000f8e8007 */
[----:B------:R-:W-:-:S09]  /*3f30*/  UISETP.NE.AND UP0, UPT, UR5, UR6, UPT ;  /* 0x000000060500728c */ /* 0x000fd2000bf05270 */
[----:B------:R-:W-:Y:S05]  /*3f40*/  BRA.U UP0, `(.L_x_42) ;  /* 0x00000001004c7547 */ /* 0x000fea000b800000 */
[----:B------:R-:W-:Y:S02]  /*3f50*/  USHF.R.U32.HI UR5, URZ, 0x10, UR8 ;  /* 0x00000010ff057899 */ /* 0x000fe40008011608 */
[----:B------:R-:W-:-:S04]  /*3f60*/  USHF.R.U32.HI UR6, URZ, 0x10, UR7 ;  /* 0x00000010ff067899 */ /* 0x000fc80008011607 */
[----:B------:R-:W-:-:S04]  /*3f70*/  ULOP3.LUT UR6, UR6, UR5, URZ, 0xc0, !UPT ;  /* 0x0000000506067292 */ /* 0x000fc8000f8ec0ff */
[----:B------:R-:W-:-:S09]  /*3f80*/  UISETP.NE.AND UP0, UPT, UR6, UR5, UPT ;  /* 0x000000050600728c */ /* 0x000fd2000bf05270 */
[----:B------:R-:W-:Y:S05]  /*3f90*/  BRA.U UP0, `(.L_x_43) ;  /* 0x00000001002c7547 */ /* 0x000fea000b800000 */
[----:B------:R-:W1:Y:S01]  /*3fa0*/  S2R R2, SR_LANEID ;  /* 0x0000000000027919 */ /* 0x000e620000000000 */
[----:B------:R-:W-:Y:S01]  /*3fb0*/  ULOP3.LUT UR8, URZ, UR8, URZ, 0x33, !UPT ;  /* 0x00000008ff087292 */ /* 0x000fe2000f8e33ff */
[----:B------:R-:W-:Y:S02]  /*3fc0*/  VOTEU.ANY UR6, UPT, PT ;  /* 0x0000000000067886 */ /* 0x000fe400038e0100 */
[----:B------:R-:W-:-:S03]  /*3fd0*/  UFLO.U32 UR6, UR6 ;  /* 0x00000006000672bd */ /* 0x000fc600080e0000 */
[----:B------:R-:W-:-:S04]  /*3fe0*/  IMAD.U32 R0, RZ, RZ, UR8 ;  /* 0x00000008ff007e24 */ /* 0x000fc8000f8e00ff */
[----:B------:R-:W2:Y:S02]  /*3ff0*/  REDUX UR5, R0 ;  /* 0x00000000000573c4 */ /* 0x000ea40000000000 */
[----:B------:R3:W-:Y:S01]  /*4000*/  UTCATOMSWS.AND URZ, UR8 ;  /* 0x0000000800ff79e3 */ /* 0x0007e20008000000 */
[----:B-1----:R-:W-:Y:S02]  /*4010*/  ISETP.EQ.U32.AND P0, PT, R2, UR6, PT ;  /* 0x0000000602007c0c */ /* 0x002fe4000bf02070 */
[----:B--2---:R-:W-:-:S11]  /*4020*/  MOV R2, UR5 ;  /* 0x0000000500027c02 */ /* 0x004fd60008000f00 */
[----:B------:R3:W-:Y:S01]  /*4030*/  @P0 ATOMS.AND RZ, [UR4], R2 ;  /* 0x00000002ffff098c */ /* 0x0007e2000a800004 */
[----:B------:R-:W-:Y:S05]  /*4040*/  BRA `(.L_x_44) ;  /* 0x0000000000147947 */ /* 0x000fea0003800000 */
.L_x_43:
[----:B------:R-:W-:Y:S02]  /*4050*/  MOV R2, 0x4070 ;  /* 0x0000407000027802 */ /* 0x000fe40000000f00 */
[----:B------:R-:W-:Y:S05]  /*4060*/  CALL.REL.NOINC `($__internal_0_$__cuda_sm10x_tcgen05_guardrail_trap_col_being_dealloced_not_returned_by_alloc) ;  /* 0x0000000000cc7944 */ /* 0x000fea0003c00000 */
[----:B------:R-:W-:Y:S05]  /*4070*/  BRA `(.L_x_44) ;  /* 0x0000000000087947 */ /* 0x000fea0003800000 */
.L_x_42:
[----:B------:R-:W-:Y:S02]  /*4080*/  MOV R2, 0x40a0 ;  /* 0x000040a000027802 */ /* 0x000fe40000000f00 */
[----:B------:R-:W-:Y:S05]  /*4090*/  CALL.REL.NOINC `($__internal_2_$__cuda_sm10x_tcgen05_guardrail_trap_unallocated_columns_being_dealloced) ;  /* 0x0000000000d87944 */ /* 0x000fea0003c00000 */
.L_x_44:
[----:B------:R-:W-:Y:S01]  /*40a0*/  NOP ;  /* 0x0000000000007918 */ /* 0x000fe20000000000 */
.L_x_41:
[----:B------:R-:W-:-:S04]  /*40b0*/  DEPBAR.LE SB0, 0x0 ;  /* 0x000080000000791a */ /* 0x000fc80000000000 */
[----:B---3--:R-:W-:Y:S05]  /*40c0*/  EXIT ;  /* 0x000000000000794d */ /* 0x008fea0003800000 */
.L_x_18:
[----:B------:R-:W-:Y:S02]  /*40d0*/  MOV R4, UR5 ;  /* 0x0000000500047c02 */ /* 0x000fe40008000f00 */
[----:B------:R-:W-:Y:S02]  /*40e0*/  MOV R5, UR5 ;  /* 0x0000000500057c02 */ /* 0x000fe40008000f00 */
[----:B------:R-:W-:-:S07]  /*40f0*/  MOV R0, UR9 ;  /* 0x0000000900007c02 */ /* 0x000fce0008000f00 */
.L_x_45:
[----:B-1----:R1:W2:Y:S02]  /*4100*/  SYNCS.PHASECHK.TRANS64.TRYWAIT P0, [R0+URZ+0x28], R5 ;  /* 0x00002805000075a7 */ /* 0x0022a400080011ff */
[----:B--2---:R-:W-:Y:S05]  /*4110*/  @!P0 NANOSLEEP.SYNCS 0x989680 ;  /* 0x009896800000895d */ /* 0x004fea0003900000 */
[----:B------:R-:W2:Y:S02]  /*4120*/  @!P0 SYNCS.PHASECHK.TRANS64 P0, [R0+URZ+0x28], R5 ;  /* 0x00002805000085a7 */ /* 0x000ea400080010ff */
[----:B--2---:R-:W-:Y:S05]  /*4130*/  @!P0 BRA `(.L_x_45) ;  /* 0xfffffffc00f08947 */ /* 0x004fea000383ffff */
[----:B------:R-:W-:Y:S05]  /*4140*/  BRA `(.L_x_17) ;  /* 0xffffffc800cc7947 */ /* 0x000fea000383ffff */
.L_x_21:
[----:B------:R-:W-:Y:S02]  /*4150*/  MOV R4, UR5 ;  /* 0x0000000500047c02 */ /* 0x000fe40008000f00 */
[----:B------:R-:W-:Y:S02]  /*4160*/  MOV R5, UR5 ;  /* 0x0000000500057c02 */ /* 0x000fe40008000f00 */
[----:B------:R-:W-:-:S07]  /*4170*/  MOV R0, UR4 ;  /* 0x0000000400007c02 */ /* 0x000fce0008000f00 */
.L_x_46:
[----:B-1----:R1:W5:Y:S02]  /*4180*/  SYNCS.PHASECHK.TRANS64.TRYWAIT P0, [R0+URZ+0x28], R5 ;  /* 0x00002805000075a7 */ /* 0x00236400080011ff */
[----:B-----5:R-:W-:Y:S05]  /*4190*/  @!P0 NANOSLEEP.SYNCS 0x989680 ;  /* 0x009896800000895d */ /* 0x020fea0003900000 */
[----:B------:R-:W5:Y:S02]  /*41a0*/  @!P0 SYNCS.PHASECHK.TRANS64 P0, [R0+URZ+0x28], R5 ;  /* 0x00002805000085a7 */ /* 0x000f6400080010ff */
[----:B-----5:R-:W-:Y:S05]  /*41b0*/  @!P0 BRA `(.L_x_46) ;  /* 0xfffffffc00f08947 */ /* 0x020fea000383ffff */
[----:B------:R-:W-:Y:S05]  /*41c0*/  BRA `(.L_x_47) ;  /* 0xffffffcc00c47947 */ /* 0x000fea000383ffff */
.L_x_24:
[----:B------:R-:W-:Y:S02]  /*41d0*/  MOV R0, UR7 ;  /* 0x0000000700007c02 */ /* 0x000fe40008000f00 */
[-C--:B------:R-:W-:Y:S02]  /*41e0*/  MOV R6, R3.reuse ;  /* 0x0000000300067202 */ /* 0x080fe40000000f00 */
[----:B------:R-:W-:-:S07]  /*41f0*/  MOV R7, R3 ;  /* 0x0000000300077202 */ /* 0x000fce0000000f00 */
.L_x_48:
[----:B-1----:R1:W4:Y:S02]  /*4200*/  SYNCS.PHASECHK.TRANS64.TRYWAIT P0, [R0+URZ+0x60], R7 ;  /* 0x00006007000075a7 */ /* 0x00232400080011ff */
[----:B----4-:R-:W-:Y:S05]  /*4210*/  @!P0 NANOSLEEP.SYNCS 0x989680 ;  /* 0x009896800000895d */ /* 0x010fea0003900000 */
[----:B------:R-:W4:Y:S02]  /*4220*/  @!P0 SYNCS.PHASECHK.TRANS64 P0, [R0+URZ+0x60], R7 ;  /* 0x00006007000085a7 */ /* 0x000f2400080010ff */
[----:B----4-:R-:W-:Y:S05]  /*4230*/  @!P0 BRA `(.L_x_48) ;  /* 0xfffffffc00f08947 */ /* 0x010fea000383ffff */
[----:B------:R-:W-:Y:S05]  /*4240*/  BRA `(.L_x_49) ;  /* 0xffffffd000a87947 */ /* 0x000fea000383ffff */
.L_x_26:
[----:B------:R-:W-:Y:S02]  /*4250*/  MOV R6, UR11 ;  /* 0x0000000b00067c02 */ /* 0x000fe40008000f00 */
[----:B------:R-:W-:Y:S02]  /*4260*/  MOV R7, UR11 ;  /* 0x0000000b00077c02 */ /* 0x000fe40008000f00 */
[----:B------:R-:W-:Y:S07]  /*4270*/  MOV R0, UR5 ;  /* 0x0000000500007c02 */ /* 0x000fee0008000f00 */
.L_x_50:
[----:B-1----:R1:W4:Y:S02]  /*4280*/  SYNCS.PHASECHK.TRANS64.TRYWAIT P1, [R0+URZ], R7 ;  /* 0x00000007000075a7 */ /* 0x00232400080211ff */
[----:B----4-:R-:W-:Y:S05]  /*4290*/  @!P1 NANOSLEEP.SYNCS 0x989680 ;  /* 0x009896800000995d */ /* 0x010fea0003900000 */
[----:B------:R-:W4:Y:S02]  /*42a0*/  @!P1 SYNCS.PHASECHK.TRANS64 P1, [R0+URZ], R7 ;  /* 0x00000007000095a7 */ /* 0x000f2400080210ff */
[----:B----4-:R-:W-:Y:S05]  /*42b0*/  @!P1 BRA `(.L_x_50) ;  /* 0xfffffffc00f09947 */ /* 0x010fea000383ffff */
[----:B------:R-:W-:Y:S05]  /*42c0*/  BRA `(.L_x_25) ;  /* 0xffffffd000f47947 */ /* 0x000fea000383ffff */
.L_x_29:
[----:B------:R-:W-:-:S07]  /*42d0*/  MOV R5, R4 ;  /* 0x0000000400057202 */ /* 0x000fce0000000f00 */
.L_x_51:
[----:B----4-:R4:W1:Y:S02]  /*42e0*/  SYNCS.PHASECHK.TRANS64.TRYWAIT P0, [R0+URZ+0x60], R5 ;  /* 0x00006005000075a7 */ /* 0x01086400080011ff */
[----:B-1----:R-:W-:Y:S05]  /*42f0*/  @!P0 NANOSLEEP.SYNCS 0x989680 ;  /* 0x009896800000895d */ /* 0x002fea0003900000 */
[----:B------:R-:W1:Y:S02]  /*4300*/  @!P0 SYNCS.PHASECHK.TRANS64 P0, [R0+URZ+0x60], R5 ;  /* 0x00006005000085a7 */ /* 0x000e6400080010ff */
[----:B-1----:R-:W-:Y:S05]  /*4310*/  @!P0 BRA `(.L_x_51) ;  /* 0xfffffffc00f08947 */ /* 0x002fea000383ffff */
[----:B------:R-:W-:Y:S05]  /*4320*/  BRA `(.L_x_22) ;  /* 0xffffffd400a47947 */ /* 0x000fea000383ffff */
.L_x_36:
[----:B------:R-:W-:Y:S02]  /*4330*/  MOV R4, UR23 ;  /* 0x0000001700047c02 */ /* 0x000fe40008000f00 */
[----:B------:R-:W-:-:S07]  /*4340*/  MOV R7, R6 ;  /* 0x0000000600077202 */ /* 0x000fce0000000f00 */
.L_x_52:
[----:B-1----:R1:W2:Y:S02]  /*4350*/  SYNCS.PHASECHK.TRANS64.TRYWAIT P0, [R4+URZ+0x50], R7 ;  /* 0x00005007040075a7 */ /* 0x0022a400080011ff */
[----:B--2---:R-:W-:Y:S05]  /*4360*/  @!P0 NANOSLEEP.SYNCS 0x989680 ;  /* 0x009896800000895d */ /* 0x004fea0003900000 */
[----:B------:R-:W2:Y:S02]  /*4370*/  @!P0 SYNCS.PHASECHK.TRANS64 P0, [R4+URZ+0x50], R7 ;  /* 0x00005007040085a7 */ /* 0x000ea400080010ff */
[----:B--2---:R-:W-:Y:S05]  /*4380*/  @!P0 BRA `(.L_x_52) ;  /* 0xfffffffc00f08947 */ /* 0x004fea000383ffff */
[----:B------:R-:W-:Y:S05]  /*4390*/  BRA `(.L_x_53) ;  /* 0xffffffdc00ec7947 */ /* 0x000fea000383ffff */
        .weak           $__internal_0_$__cuda_sm10x_tcgen05_guardrail_trap_col_being_dealloced_not_returned_by_alloc
        .type           $__internal_0_$__cuda_sm10x_tcgen05_guardrail_trap_col_being_dealloced_not_returned_by_alloc,@function
        .size           $__internal_0_$__cuda_sm10x_tcgen05_guardrail_trap_col_being_dealloced_not_returned_by_alloc,($__internal_1_$__cuda_sm10x_tcgen05_guardrail_trap_phase_invalid_during_alloc - $__internal_0_$__cuda_sm10x_tcgen05_guardrail_trap_col_being_dealloced_not_returned_by_alloc)
$__internal_0_$__cuda_sm10x_tcgen05_guardrail_trap_col_being_dealloced_not_returned_by_alloc:
[----:B------:R-:W-:Y:S05]  /*43a0*/  BPT.TRAP 0x1 ;  /* 0x000000040000795c */ /* 0x000fea0000300000 */
[----:B------:R-:W-:-:S04]  /*43b0*/  HFMA2 R3, -RZ, RZ, 0, 0 ;  /* 0x00000000ff037431 */ /* 0x000fc800000001ff */
[----:B------:R-:W-:Y:S05]  /*43c0*/  RET.REL.NODEC R2 `(kernel_cutlass_kernel_cudnngemm_swigludense_gemm_persistent_swigluPersistentDenseGemmKernel_object_at__TiledMMA_ThrLayoutVMNK11110000_PermutationMNK____MMAAtom_ThrID10_ShapeMNK12812832_TV_0) ;  /* 0xffffffbc020c7950 */ /* 0x000fea0003c3ffff */
        .weak           $__internal_1_$__cuda_sm10x_tcgen05_guardrail_trap_phase_invalid_during_alloc
        .type           $__internal_1_$__cuda_sm10x_tcgen05_guardrail_trap_phase_invalid_during_alloc,@function
        .size           $__internal_1_$__cuda_sm10x_tcgen05_guardrail_trap_phase_invalid_during_alloc,($__internal_2_$__cuda_sm10x_tcgen05_guardrail_trap_unallocated_columns_being_dealloced - $__internal_1_$__cuda_sm10x_tcgen05_guardrail_trap_phase_invalid_during_alloc)
$__internal_1_$__cuda_sm10x_tcgen05_guardrail_trap_phase_invalid_during_alloc:
[----:B------:R-:W-:Y:S05]  /*43d0*/  BPT.TRAP 0x1 ;  /* 0x000000040000795c */ /* 0x000fea0000300000 */
[----:B------:R-:W-:-:S04]  /*43e0*/  MOV R5, 0x0 ;  /* 0x0000000000057802 */ /* 0x000fc80000000f00 */
[----:B------:R-:W-:Y:S05]  /*43f0*/  RET.REL.NODEC R4 `(kernel_cutlass_kernel_cudnngemm_swigludense_gemm_persistent_swigluPersistentDenseGemmKernel_object_at__TiledMMA_ThrLayoutVMNK11110000_PermutationMNK____MMAAtom_ThrID10_ShapeMNK12812832_TV_0) ;  /* 0xffffffbc04007950 */ /* 0x000fea0003c3ffff */
        .weak           $__internal_2_$__cuda_sm10x_tcgen05_guardrail_trap_unallocated_columns_being_dealloced
        .type           $__internal_2_$__cuda_sm10x_tcgen05_guardrail_trap_unallocated_columns_being_dealloced,@function
        .size           $__internal_2_$__cuda_sm10x_tcgen05_guardrail_trap_unallocated_columns_being_dealloced,(.L_x_57 - $__internal_2_$__cuda_sm10x_tcgen05_guardrail_trap_unallocated_columns_being_dealloced)
$__internal_2_$__cuda_sm10x_tcgen05_guardrail_trap_unallocated_columns_being_dealloced:
[----:B------:R-:W-:Y:S05]  /*4400*/  BPT.TRAP 0x1 ;  /* 0x000000040000795c */ /* 0x000fea0000300000 */
[----:B------:R-:W-:-:S04]  /*4410*/  HFMA2 R3, -RZ, RZ, 0, 0 ;  /* 0x00000000ff037431 */ /* 0x000fc800000001ff */
[----:B------:R-:W-:Y:S05]  /*4420*/  RET.REL.NODEC R2 `(kernel_cutlass_kernel_cudnngemm_swigludense_gemm_persistent_swigluPersistentDenseGemmKernel_object_at__TiledMMA_ThrLayoutVMNK11110000_PermutationMNK____MMAAtom_ThrID10_ShapeMNK12812832_TV_0) ;  /* 0xffffffb802f47950 */ /* 0x000fea0003c3ffff */
.L_x_54:
[----:B------:R-:W-:-:S00]  /*4430*/  BRA `(.L_x_54) ;  /* 0xfffffffc00fc7947 */ /* 0x000fc0000383ffff */
[----:B------:R-:W-:-:S00]  /*4440*/  NOP ;  /* 0x0000000000007918 */ /* 0x000fc00000000000 */
        /* <DEDUP_REMOVED lines=11> */
.L_x_57:


//--------------------- .nv.shared.kernel_cutlass_kernel_cudnngemm_swigludense_gemm_persistent_swigluPersistentDenseGemmKernel_object_at__TiledMMA_ThrLayoutVMNK11110000_PermutationMNK____MMAAtom_ThrID10_ShapeMNK12812832_TV_0 --------------------------
	.section	.nv.shared.kernel_cutlass_kernel_cudnngemm_swigludense_gemm_persistent_swigluPersistentDenseGemmKernel_object_at__TiledMMA_ThrLayoutVMNK11110000_PermutationMNK____MMAAtom_ThrID10_ShapeMNK12812832_TV_0,"aw",@nobits
	.sectionflags	@""
	.align	1024
	.zero		1024


//--------------------- .nv.shared.reserved.0     --------------------------
	.section	.nv.shared.reserved.0,"aw",@nobits
	.align	8
	.weak		__nv_reservedSMEM_offset_0_alias
	.size		__nv_reservedSMEM_offset_0_alias, 0, 64
	.other		__nv_reservedSMEM_offset_0_alias,@"STO_CUDA_RESERVED_SHARED STV_DEFAULT"
__nv_reservedSMEM_offset_0_alias:
	.zero		0
.nv.shared.reserved.0:
	.zero		64
	.weak		__nv_reservedSMEM_allocation_phase
	.type		__nv_reservedSMEM_allocation_phase,@object
	.size		__nv_reservedSMEM_allocation_phase,(.L_0 - __nv_reservedSMEM_allocation_phase)
__nv_reservedSMEM_allocation_phase:
	.zero		1
.L_0:
	.zero		7
	.weak		__nv_reservedSMEM_devtool_atexit_pc
	.type		__nv_reservedSMEM_devtool_atexit_pc,@object
	.size		__nv_reservedSMEM_devtool_atexit_pc,(__nv_reservedSMEM_allocation_mask - __nv_reservedSMEM_devtool_atexit_pc)
__nv_reservedSMEM_devtool_atexit_pc:
	.zero		8
	.weak		__nv_reservedSMEM_allocation_mask
	.type		__nv_reservedSMEM_allocation_mask,@object
	.size		__nv_reservedSMEM_allocation_mask,(.L_2 - __nv_reservedSMEM_allocation_mask)
__nv_reservedSMEM_allocation_mask:
	.zero		4
.L_2:


//--------------------- .nv.constant0.kernel_cutlass_kernel_cudnngemm_swigludense_gemm_persistent_swigluPersistentDenseGemmKernel_object_at__TiledMMA_ThrLayoutVMNK11110000_PermutationMNK____MMAAtom_ThrID10_ShapeMNK12812832_TV_0 --------------------------
	.section	.nv.constant0.kernel_cutlass_kernel_cudnngemm_swigludense_gemm_persistent_swigluPersistentDenseGemmKernel_object_at__TiledMMA_ThrLayoutVMNK11110000_PermutationMNK____MMAAtom_ThrID10_ShapeMNK12812832_TV_0,"a",@progbits
	.sectionflags	@""
	.align	4
.nv.constant0.kernel_cutlass_kernel_cudnngemm_swigludense_gemm_persistent_swigluPersistentDenseGemmKernel_object_at__TiledMMA_ThrLayoutVMNK11110000_PermutationMNK____MMAAtom_ThrID10_ShapeMNK12812832_TV_0:
	.zero		1512


//--------------------- SYMBOLS --------------------------

	.type		.nv.reservedSmem.offset0,@object
	.size		.nv.reservedSmem.offset0,0x4
	.type		.nv.reservedSmem.cap,@object
	.size		.nv.reservedSmem.cap,0x4
